//
// Generated by NVIDIA NVVM Compiler
//
// Compiler Build ID: CL-36424714
// Cuda compilation tools, release 13.0, V13.0.88
// Based on NVVM 20.0.0
//

.version 9.0
.target sm_100
.address_size 64

	// .globl	rtruncnorm_kernel
.global .align 4 .b8 precalc_xorwow_matrix[102400];
.global .align 4 .b8 precalc_xorwow_offset_matrix[102400];
.global .align 4 .b8 mrg32k3aM1[2304];
.global .align 4 .b8 mrg32k3aM2[2304];
.global .align 4 .b8 mrg32k3aM1SubSeq[2016];
.global .align 4 .b8 mrg32k3aM2SubSeq[2016];
.global .align 4 .b8 mrg32k3aM1Seq[2304];
.global .align 4 .b8 mrg32k3aM2Seq[2304];
.const .align 8 .b8 __cr_lgamma_table[72];

.visible .entry rtruncnorm_kernel(
	.param .u64 .ptr .align 1 rtruncnorm_kernel_param_0,
	.param .u32 rtruncnorm_kernel_param_1,
	.param .u64 .ptr .align 1 rtruncnorm_kernel_param_2,
	.param .u64 .ptr .align 1 rtruncnorm_kernel_param_3,
	.param .u64 .ptr .align 1 rtruncnorm_kernel_param_4,
	.param .u64 .ptr .align 1 rtruncnorm_kernel_param_5,
	.param .u32 rtruncnorm_kernel_param_6,
	.param .u32 rtruncnorm_kernel_param_7,
	.param .u32 rtruncnorm_kernel_param_8,
	.param .u32 rtruncnorm_kernel_param_9
)
{
	.local .align 8 .b8 	__local_depot0[48];
	.reg .b64 	%SP;
	.reg .b64 	%SPL;
	.reg .pred 	%p<77>;
	.reg .b32 	%r<1275>;
	.reg .b32 	%f<44>;
	.reg .b64 	%rd<41>;

	mov.u64 	%SPL, __local_depot0;
	ld.param.u32 	%r576, [rtruncnorm_kernel_param_1];
	ld.param.u64 	%rd16, [rtruncnorm_kernel_param_2];
	ld.param.u64 	%rd18, [rtruncnorm_kernel_param_4];
	ld.param.u64 	%rd19, [rtruncnorm_kernel_param_5];
	ld.param.u32 	%r572, [rtruncnorm_kernel_param_6];
	ld.param.u32 	%r573, [rtruncnorm_kernel_param_7];
	ld.param.u32 	%r574, [rtruncnorm_kernel_param_8];
	ld.param.u32 	%r575, [rtruncnorm_kernel_param_9];
	mov.u32 	%r577, %ctaid.x;
	mov.u32 	%r578, %ctaid.y;
	mov.u32 	%r579, %nctaid.x;
	mad.lo.s32 	%r580, %r578, %r579, %r577;
	mov.u32 	%r581, %ntid.x;
	mov.u32 	%r582, %ntid.y;
	mov.u32 	%r583, %ntid.z;
	mov.u32 	%r584, %tid.z;
	mov.u32 	%r585, %tid.y;
	mov.u32 	%r586, %tid.x;
	mad.lo.s32 	%r587, %r580, %r583, %r584;
	mad.lo.s32 	%r588, %r587, %r582, %r585;
	mad.lo.s32 	%r1, %r588, %r581, %r586;
	setp.ge.s32 	%p3, %r1, %r576;
	@%p3 bra 	$L__BB0_123;
	add.u64 	%rd1, %SPL, 0;
	mad.lo.s32 	%r589, %r573, %r1, %r572;
	xor.b32  	%r590, %r589, -1429050551;
	mul.lo.s32 	%r591, %r590, 1099087573;
	setp.gt.s32 	%p4, %r589, -1;
	selp.b32 	%r592, -644748465, -1947113066, %p4;
	add.s32 	%r593, %r592, %r591;
	add.s32 	%r1268, %r593, 6615241;
	add.s32 	%r990, %r591, 123456789;
	st.local.v2.u32 	[%rd1], {%r1268, %r990};
	xor.b32  	%r989, %r591, 362436069;
	add.s32 	%r988, %r592, 521288629;
	st.local.v2.u32 	[%rd1+8], {%r989, %r988};
	xor.b32  	%r987, %r592, 88675123;
	add.s32 	%r986, %r591, 5783321;
	st.local.v2.u32 	[%rd1+16], {%r987, %r986};
	setp.eq.s32 	%p5, %r574, 0;
	@%p5 bra 	$L__BB0_116;
	cvt.s64.s32 	%rd40, %r574;
	mov.b32 	%r973, 0;
	mov.u64 	%rd22, precalc_xorwow_matrix;
$L__BB0_3:
	mov.u64 	%rd3, %rd40;
	and.b64  	%rd4, %rd3, 3;
	setp.eq.s64 	%p6, %rd4, 0;
	@%p6 bra 	$L__BB0_115;
	mul.wide.u32 	%rd21, %r973, 3200;
	add.s64 	%rd5, %rd22, %rd21;
	mov.b32 	%r986, 0;
	mov.u32 	%r987, %r986;
	mov.u32 	%r988, %r986;
	mov.u32 	%r989, %r986;
	mov.u32 	%r990, %r986;
	mov.u32 	%r979, %r986;
$L__BB0_5:
	mul.wide.u32 	%rd23, %r979, 4;
	add.s64 	%rd24, %rd1, %rd23;
	ld.local.u32 	%r20, [%rd24+4];
	shl.b32 	%r21, %r979, 5;
	mov.b32 	%r985, 0;
$L__BB0_6:
	.pragma "nounroll";
	shr.u32 	%r597, %r20, %r985;
	and.b32  	%r598, %r597, 1;
	setp.eq.b32 	%p7, %r598, 1;
	not.pred 	%p8, %p7;
	add.s32 	%r599, %r21, %r985;
	mul.lo.s32 	%r600, %r599, 5;
	mul.wide.u32 	%rd25, %r600, 4;
	add.s64 	%rd6, %rd5, %rd25;
	@%p8 bra 	$L__BB0_8;
	ld.global.u32 	%r601, [%rd6];
	xor.b32  	%r990, %r990, %r601;
	ld.global.u32 	%r602, [%rd6+4];
	xor.b32  	%r989, %r989, %r602;
	ld.global.u32 	%r603, [%rd6+8];
	xor.b32  	%r988, %r988, %r603;
	ld.global.u32 	%r604, [%rd6+12];
	xor.b32  	%r987, %r987, %r604;
	ld.global.u32 	%r605, [%rd6+16];
	xor.b32  	%r986, %r986, %r605;
$L__BB0_8:
	and.b32  	%r607, %r597, 2;
	setp.eq.s32 	%p9, %r607, 0;
	@%p9 bra 	$L__BB0_10;
	ld.global.u32 	%r608, [%rd6+20];
	xor.b32  	%r990, %r990, %r608;
	ld.global.u32 	%r609, [%rd6+24];
	xor.b32  	%r989, %r989, %r609;
	ld.global.u32 	%r610, [%rd6+28];
	xor.b32  	%r988, %r988, %r610;
	ld.global.u32 	%r611, [%rd6+32];
	xor.b32  	%r987, %r987, %r611;
	ld.global.u32 	%r612, [%rd6+36];
	xor.b32  	%r986, %r986, %r612;
$L__BB0_10:
	and.b32  	%r614, %r597, 4;
	setp.eq.s32 	%p10, %r614, 0;
	@%p10 bra 	$L__BB0_12;
	ld.global.u32 	%r615, [%rd6+40];
	xor.b32  	%r990, %r990, %r615;
	ld.global.u32 	%r616, [%rd6+44];
	xor.b32  	%r989, %r989, %r616;
	ld.global.u32 	%r617, [%rd6+48];
	xor.b32  	%r988, %r988, %r617;
	ld.global.u32 	%r618, [%rd6+52];
	xor.b32  	%r987, %r987, %r618;
	ld.global.u32 	%r619, [%rd6+56];
	xor.b32  	%r986, %r986, %r619;
$L__BB0_12:
	and.b32  	%r621, %r597, 8;
	setp.eq.s32 	%p11, %r621, 0;
	@%p11 bra 	$L__BB0_14;
	ld.global.u32 	%r622, [%rd6+60];
	xor.b32  	%r990, %r990, %r622;
	ld.global.u32 	%r623, [%rd6+64];
	xor.b32  	%r989, %r989, %r623;
	ld.global.u32 	%r624, [%rd6+68];
	xor.b32  	%r988, %r988, %r624;
	ld.global.u32 	%r625, [%rd6+72];
	xor.b32  	%r987, %r987, %r625;
	ld.global.u32 	%r626, [%rd6+76];
	xor.b32  	%r986, %r986, %r626;
$L__BB0_14:
	and.b32  	%r628, %r597, 16;
	setp.eq.s32 	%p12, %r628, 0;
	@%p12 bra 	$L__BB0_16;
	ld.global.u32 	%r629, [%rd6+80];
	xor.b32  	%r990, %r990, %r629;
	ld.global.u32 	%r630, [%rd6+84];
	xor.b32  	%r989, %r989, %r630;
	ld.global.u32 	%r631, [%rd6+88];
	xor.b32  	%r988, %r988, %r631;
	ld.global.u32 	%r632, [%rd6+92];
	xor.b32  	%r987, %r987, %r632;
	ld.global.u32 	%r633, [%rd6+96];
	xor.b32  	%r986, %r986, %r633;
$L__BB0_16:
	and.b32  	%r635, %r597, 32;
	setp.eq.s32 	%p13, %r635, 0;
	@%p13 bra 	$L__BB0_18;
	ld.global.u32 	%r636, [%rd6+100];
	xor.b32  	%r990, %r990, %r636;
	ld.global.u32 	%r637, [%rd6+104];
	xor.b32  	%r989, %r989, %r637;
	ld.global.u32 	%r638, [%rd6+108];
	xor.b32  	%r988, %r988, %r638;
	ld.global.u32 	%r639, [%rd6+112];
	xor.b32  	%r987, %r987, %r639;
	ld.global.u32 	%r640, [%rd6+116];
	xor.b32  	%r986, %r986, %r640;
$L__BB0_18:
	and.b32  	%r642, %r597, 64;
	setp.eq.s32 	%p14, %r642, 0;
	@%p14 bra 	$L__BB0_20;
	ld.global.u32 	%r643, [%rd6+120];
	xor.b32  	%r990, %r990, %r643;
	ld.global.u32 	%r644, [%rd6+124];
	xor.b32  	%r989, %r989, %r644;
	ld.global.u32 	%r645, [%rd6+128];
	xor.b32  	%r988, %r988, %r645;
	ld.global.u32 	%r646, [%rd6+132];
	xor.b32  	%r987, %r987, %r646;
	ld.global.u32 	%r647, [%rd6+136];
	xor.b32  	%r986, %r986, %r647;
$L__BB0_20:
	and.b32  	%r649, %r597, 128;
	setp.eq.s32 	%p15, %r649, 0;
	@%p15 bra 	$L__BB0_22;
	ld.global.u32 	%r650, [%rd6+140];
	xor.b32  	%r990, %r990, %r650;
	ld.global.u32 	%r651, [%rd6+144];
	xor.b32  	%r989, %r989, %r651;
	ld.global.u32 	%r652, [%rd6+148];
	xor.b32  	%r988, %r988, %r652;
	ld.global.u32 	%r653, [%rd6+152];
	xor.b32  	%r987, %r987, %r653;
	ld.global.u32 	%r654, [%rd6+156];
	xor.b32  	%r986, %r986, %r654;
$L__BB0_22:
	and.b32  	%r656, %r597, 256;
	setp.eq.s32 	%p16, %r656, 0;
	@%p16 bra 	$L__BB0_24;
	ld.global.u32 	%r657, [%rd6+160];
	xor.b32  	%r990, %r990, %r657;
	ld.global.u32 	%r658, [%rd6+164];
	xor.b32  	%r989, %r989, %r658;
	ld.global.u32 	%r659, [%rd6+168];
	xor.b32  	%r988, %r988, %r659;
	ld.global.u32 	%r660, [%rd6+172];
	xor.b32  	%r987, %r987, %r660;
	ld.global.u32 	%r661, [%rd6+176];
	xor.b32  	%r986, %r986, %r661;
$L__BB0_24:
	and.b32  	%r663, %r597, 512;
	setp.eq.s32 	%p17, %r663, 0;
	@%p17 bra 	$L__BB0_26;
	ld.global.u32 	%r664, [%rd6+180];
	xor.b32  	%r990, %r990, %r664;
	ld.global.u32 	%r665, [%rd6+184];
	xor.b32  	%r989, %r989, %r665;
	ld.global.u32 	%r666, [%rd6+188];
	xor.b32  	%r988, %r988, %r666;
	ld.global.u32 	%r667, [%rd6+192];
	xor.b32  	%r987, %r987, %r667;
	ld.global.u32 	%r668, [%rd6+196];
	xor.b32  	%r986, %r986, %r668;
$L__BB0_26:
	and.b32  	%r670, %r597, 1024;
	setp.eq.s32 	%p18, %r670, 0;
	@%p18 bra 	$L__BB0_28;
	ld.global.u32 	%r671, [%rd6+200];
	xor.b32  	%r990, %r990, %r671;
	ld.global.u32 	%r672, [%rd6+204];
	xor.b32  	%r989, %r989, %r672;
	ld.global.u32 	%r673, [%rd6+208];
	xor.b32  	%r988, %r988, %r673;
	ld.global.u32 	%r674, [%rd6+212];
	xor.b32  	%r987, %r987, %r674;
	ld.global.u32 	%r675, [%rd6+216];
	xor.b32  	%r986, %r986, %r675;
$L__BB0_28:
	and.b32  	%r677, %r597, 2048;
	setp.eq.s32 	%p19, %r677, 0;
	@%p19 bra 	$L__BB0_30;
	ld.global.u32 	%r678, [%rd6+220];
	xor.b32  	%r990, %r990, %r678;
	ld.global.u32 	%r679, [%rd6+224];
	xor.b32  	%r989, %r989, %r679;
	ld.global.u32 	%r680, [%rd6+228];
	xor.b32  	%r988, %r988, %r680;
	ld.global.u32 	%r681, [%rd6+232];
	xor.b32  	%r987, %r987, %r681;
	ld.global.u32 	%r682, [%rd6+236];
	xor.b32  	%r986, %r986, %r682;
$L__BB0_30:
	and.b32  	%r684, %r597, 4096;
	setp.eq.s32 	%p20, %r684, 0;
	@%p20 bra 	$L__BB0_32;
	ld.global.u32 	%r685, [%rd6+240];
	xor.b32  	%r990, %r990, %r685;
	ld.global.u32 	%r686, [%rd6+244];
	xor.b32  	%r989, %r989, %r686;
	ld.global.u32 	%r687, [%rd6+248];
	xor.b32  	%r988, %r988, %r687;
	ld.global.u32 	%r688, [%rd6+252];
	xor.b32  	%r987, %r987, %r688;
	ld.global.u32 	%r689, [%rd6+256];
	xor.b32  	%r986, %r986, %r689;
$L__BB0_32:
	and.b32  	%r691, %r597, 8192;
	setp.eq.s32 	%p21, %r691, 0;
	@%p21 bra 	$L__BB0_34;
	ld.global.u32 	%r692, [%rd6+260];
	xor.b32  	%r990, %r990, %r692;
	ld.global.u32 	%r693, [%rd6+264];
	xor.b32  	%r989, %r989, %r693;
	ld.global.u32 	%r694, [%rd6+268];
	xor.b32  	%r988, %r988, %r694;
	ld.global.u32 	%r695, [%rd6+272];
	xor.b32  	%r987, %r987, %r695;
	ld.global.u32 	%r696, [%rd6+276];
	xor.b32  	%r986, %r986, %r696;
$L__BB0_34:
	and.b32  	%r698, %r597, 16384;
	setp.eq.s32 	%p22, %r698, 0;
	@%p22 bra 	$L__BB0_36;
	ld.global.u32 	%r699, [%rd6+280];
	xor.b32  	%r990, %r990, %r699;
	ld.global.u32 	%r700, [%rd6+284];
	xor.b32  	%r989, %r989, %r700;
	ld.global.u32 	%r701, [%rd6+288];
	xor.b32  	%r988, %r988, %r701;
	ld.global.u32 	%r702, [%rd6+292];
	xor.b32  	%r987, %r987, %r702;
	ld.global.u32 	%r703, [%rd6+296];
	xor.b32  	%r986, %r986, %r703;
$L__BB0_36:
	and.b32  	%r705, %r597, 32768;
	setp.eq.s32 	%p23, %r705, 0;
	@%p23 bra 	$L__BB0_38;
	ld.global.u32 	%r706, [%rd6+300];
	xor.b32  	%r990, %r990, %r706;
	ld.global.u32 	%r707, [%rd6+304];
	xor.b32  	%r989, %r989, %r707;
	ld.global.u32 	%r708, [%rd6+308];
	xor.b32  	%r988, %r988, %r708;
	ld.global.u32 	%r709, [%rd6+312];
	xor.b32  	%r987, %r987, %r709;
	ld.global.u32 	%r710, [%rd6+316];
	xor.b32  	%r986, %r986, %r710;
$L__BB0_38:
	add.s32 	%r985, %r985, 16;
	setp.ne.s32 	%p24, %r985, 32;
	@%p24 bra 	$L__BB0_6;
	mad.lo.s32 	%r711, %r979, -31, %r21;
	add.s32 	%r979, %r711, 1;
	setp.ne.s32 	%p25, %r979, 5;
	@%p25 bra 	$L__BB0_5;
	st.local.u32 	[%rd1+4], %r990;
	st.local.v2.u32 	[%rd1+8], {%r989, %r988};
	st.local.v2.u32 	[%rd1+16], {%r987, %r986};
	setp.eq.s64 	%p26, %rd4, 1;
	@%p26 bra 	$L__BB0_115;
	mov.b32 	%r986, 0;
	mov.u32 	%r987, %r986;
	mov.u32 	%r988, %r986;
	mov.u32 	%r989, %r986;
	mov.u32 	%r990, %r986;
	mov.u32 	%r1071, %r986;
$L__BB0_42:
	mul.wide.u32 	%rd26, %r1071, 4;
	add.s64 	%rd27, %rd1, %rd26;
	ld.local.u32 	%r196, [%rd27+4];
	shl.b32 	%r197, %r1071, 5;
	mov.b32 	%r1077, 0;
$L__BB0_43:
	.pragma "nounroll";
	shr.u32 	%r714, %r196, %r1077;
	and.b32  	%r715, %r714, 1;
	setp.eq.b32 	%p27, %r715, 1;
	not.pred 	%p28, %p27;
	add.s32 	%r716, %r197, %r1077;
	mul.lo.s32 	%r717, %r716, 5;
	mul.wide.u32 	%rd28, %r717, 4;
	add.s64 	%rd7, %rd5, %rd28;
	@%p28 bra 	$L__BB0_45;
	ld.global.u32 	%r718, [%rd7];
	xor.b32  	%r990, %r990, %r718;
	ld.global.u32 	%r719, [%rd7+4];
	xor.b32  	%r989, %r989, %r719;
	ld.global.u32 	%r720, [%rd7+8];
	xor.b32  	%r988, %r988, %r720;
	ld.global.u32 	%r721, [%rd7+12];
	xor.b32  	%r987, %r987, %r721;
	ld.global.u32 	%r722, [%rd7+16];
	xor.b32  	%r986, %r986, %r722;
$L__BB0_45:
	and.b32  	%r724, %r714, 2;
	setp.eq.s32 	%p29, %r724, 0;
	@%p29 bra 	$L__BB0_47;
	ld.global.u32 	%r725, [%rd7+20];
	xor.b32  	%r990, %r990, %r725;
	ld.global.u32 	%r726, [%rd7+24];
	xor.b32  	%r989, %r989, %r726;
	ld.global.u32 	%r727, [%rd7+28];
	xor.b32  	%r988, %r988, %r727;
	ld.global.u32 	%r728, [%rd7+32];
	xor.b32  	%r987, %r987, %r728;
	ld.global.u32 	%r729, [%rd7+36];
	xor.b32  	%r986, %r986, %r729;
$L__BB0_47:
	and.b32  	%r731, %r714, 4;
	setp.eq.s32 	%p30, %r731, 0;
	@%p30 bra 	$L__BB0_49;
	ld.global.u32 	%r732, [%rd7+40];
	xor.b32  	%r990, %r990, %r732;
	ld.global.u32 	%r733, [%rd7+44];
	xor.b32  	%r989, %r989, %r733;
	ld.global.u32 	%r734, [%rd7+48];
	xor.b32  	%r988, %r988, %r734;
	ld.global.u32 	%r735, [%rd7+52];
	xor.b32  	%r987, %r987, %r735;
	ld.global.u32 	%r736, [%rd7+56];
	xor.b32  	%r986, %r986, %r736;
$L__BB0_49:
	and.b32  	%r738, %r714, 8;
	setp.eq.s32 	%p31, %r738, 0;
	@%p31 bra 	$L__BB0_51;
	ld.global.u32 	%r739, [%rd7+60];
	xor.b32  	%r990, %r990, %r739;
	ld.global.u32 	%r740, [%rd7+64];
	xor.b32  	%r989, %r989, %r740;
	ld.global.u32 	%r741, [%rd7+68];
	xor.b32  	%r988, %r988, %r741;
	ld.global.u32 	%r742, [%rd7+72];
	xor.b32  	%r987, %r987, %r742;
	ld.global.u32 	%r743, [%rd7+76];
	xor.b32  	%r986, %r986, %r743;
$L__BB0_51:
	and.b32  	%r745, %r714, 16;
	setp.eq.s32 	%p32, %r745, 0;
	@%p32 bra 	$L__BB0_53;
	ld.global.u32 	%r746, [%rd7+80];
	xor.b32  	%r990, %r990, %r746;
	ld.global.u32 	%r747, [%rd7+84];
	xor.b32  	%r989, %r989, %r747;
	ld.global.u32 	%r748, [%rd7+88];
	xor.b32  	%r988, %r988, %r748;
	ld.global.u32 	%r749, [%rd7+92];
	xor.b32  	%r987, %r987, %r749;
	ld.global.u32 	%r750, [%rd7+96];
	xor.b32  	%r986, %r986, %r750;
$L__BB0_53:
	and.b32  	%r752, %r714, 32;
	setp.eq.s32 	%p33, %r752, 0;
	@%p33 bra 	$L__BB0_55;
	ld.global.u32 	%r753, [%rd7+100];
	xor.b32  	%r990, %r990, %r753;
	ld.global.u32 	%r754, [%rd7+104];
	xor.b32  	%r989, %r989, %r754;
	ld.global.u32 	%r755, [%rd7+108];
	xor.b32  	%r988, %r988, %r755;
	ld.global.u32 	%r756, [%rd7+112];
	xor.b32  	%r987, %r987, %r756;
	ld.global.u32 	%r757, [%rd7+116];
	xor.b32  	%r986, %r986, %r757;
$L__BB0_55:
	and.b32  	%r759, %r714, 64;
	setp.eq.s32 	%p34, %r759, 0;
	@%p34 bra 	$L__BB0_57;
	ld.global.u32 	%r760, [%rd7+120];
	xor.b32  	%r990, %r990, %r760;
	ld.global.u32 	%r761, [%rd7+124];
	xor.b32  	%r989, %r989, %r761;
	ld.global.u32 	%r762, [%rd7+128];
	xor.b32  	%r988, %r988, %r762;
	ld.global.u32 	%r763, [%rd7+132];
	xor.b32  	%r987, %r987, %r763;
	ld.global.u32 	%r764, [%rd7+136];
	xor.b32  	%r986, %r986, %r764;
$L__BB0_57:
	and.b32  	%r766, %r714, 128;
	setp.eq.s32 	%p35, %r766, 0;
	@%p35 bra 	$L__BB0_59;
	ld.global.u32 	%r767, [%rd7+140];
	xor.b32  	%r990, %r990, %r767;
	ld.global.u32 	%r768, [%rd7+144];
	xor.b32  	%r989, %r989, %r768;
	ld.global.u32 	%r769, [%rd7+148];
	xor.b32  	%r988, %r988, %r769;
	ld.global.u32 	%r770, [%rd7+152];
	xor.b32  	%r987, %r987, %r770;
	ld.global.u32 	%r771, [%rd7+156];
	xor.b32  	%r986, %r986, %r771;
$L__BB0_59:
	and.b32  	%r773, %r714, 256;
	setp.eq.s32 	%p36, %r773, 0;
	@%p36 bra 	$L__BB0_61;
	ld.global.u32 	%r774, [%rd7+160];
	xor.b32  	%r990, %r990, %r774;
	ld.global.u32 	%r775, [%rd7+164];
	xor.b32  	%r989, %r989, %r775;
	ld.global.u32 	%r776, [%rd7+168];
	xor.b32  	%r988, %r988, %r776;
	ld.global.u32 	%r777, [%rd7+172];
	xor.b32  	%r987, %r987, %r777;
	ld.global.u32 	%r778, [%rd7+176];
	xor.b32  	%r986, %r986, %r778;
$L__BB0_61:
	and.b32  	%r780, %r714, 512;
	setp.eq.s32 	%p37, %r780, 0;
	@%p37 bra 	$L__BB0_63;
	ld.global.u32 	%r781, [%rd7+180];
	xor.b32  	%r990, %r990, %r781;
	ld.global.u32 	%r782, [%rd7+184];
	xor.b32  	%r989, %r989, %r782;
	ld.global.u32 	%r783, [%rd7+188];
	xor.b32  	%r988, %r988, %r783;
	ld.global.u32 	%r784, [%rd7+192];
	xor.b32  	%r987, %r987, %r784;
	ld.global.u32 	%r785, [%rd7+196];
	xor.b32  	%r986, %r986, %r785;
$L__BB0_63:
	and.b32  	%r787, %r714, 1024;
	setp.eq.s32 	%p38, %r787, 0;
	@%p38 bra 	$L__BB0_65;
	ld.global.u32 	%r788, [%rd7+200];
	xor.b32  	%r990, %r990, %r788;
	ld.global.u32 	%r789, [%rd7+204];
	xor.b32  	%r989, %r989, %r789;
	ld.global.u32 	%r790, [%rd7+208];
	xor.b32  	%r988, %r988, %r790;
	ld.global.u32 	%r791, [%rd7+212];
	xor.b32  	%r987, %r987, %r791;
	ld.global.u32 	%r792, [%rd7+216];
	xor.b32  	%r986, %r986, %r792;
$L__BB0_65:
	and.b32  	%r794, %r714, 2048;
	setp.eq.s32 	%p39, %r794, 0;
	@%p39 bra 	$L__BB0_67;
	ld.global.u32 	%r795, [%rd7+220];
	xor.b32  	%r990, %r990, %r795;
	ld.global.u32 	%r796, [%rd7+224];
	xor.b32  	%r989, %r989, %r796;
	ld.global.u32 	%r797, [%rd7+228];
	xor.b32  	%r988, %r988, %r797;
	ld.global.u32 	%r798, [%rd7+232];
	xor.b32  	%r987, %r987, %r798;
	ld.global.u32 	%r799, [%rd7+236];
	xor.b32  	%r986, %r986, %r799;
$L__BB0_67:
	and.b32  	%r801, %r714, 4096;
	setp.eq.s32 	%p40, %r801, 0;
	@%p40 bra 	$L__BB0_69;
	ld.global.u32 	%r802, [%rd7+240];
	xor.b32  	%r990, %r990, %r802;
	ld.global.u32 	%r803, [%rd7+244];
	xor.b32  	%r989, %r989, %r803;
	ld.global.u32 	%r804, [%rd7+248];
	xor.b32  	%r988, %r988, %r804;
	ld.global.u32 	%r805, [%rd7+252];
	xor.b32  	%r987, %r987, %r805;
	ld.global.u32 	%r806, [%rd7+256];
	xor.b32  	%r986, %r986, %r806;
$L__BB0_69:
	and.b32  	%r808, %r714, 8192;
	setp.eq.s32 	%p41, %r808, 0;
	@%p41 bra 	$L__BB0_71;
	ld.global.u32 	%r809, [%rd7+260];
	xor.b32  	%r990, %r990, %r809;
	ld.global.u32 	%r810, [%rd7+264];
	xor.b32  	%r989, %r989, %r810;
	ld.global.u32 	%r811, [%rd7+268];
	xor.b32  	%r988, %r988, %r811;
	ld.global.u32 	%r812, [%rd7+272];
	xor.b32  	%r987, %r987, %r812;
	ld.global.u32 	%r813, [%rd7+276];
	xor.b32  	%r986, %r986, %r813;
$L__BB0_71:
	and.b32  	%r815, %r714, 16384;
	setp.eq.s32 	%p42, %r815, 0;
	@%p42 bra 	$L__BB0_73;
	ld.global.u32 	%r816, [%rd7+280];
	xor.b32  	%r990, %r990, %r816;
	ld.global.u32 	%r817, [%rd7+284];
	xor.b32  	%r989, %r989, %r817;
	ld.global.u32 	%r818, [%rd7+288];
	xor.b32  	%r988, %r988, %r818;
	ld.global.u32 	%r819, [%rd7+292];
	xor.b32  	%r987, %r987, %r819;
	ld.global.u32 	%r820, [%rd7+296];
	xor.b32  	%r986, %r986, %r820;
$L__BB0_73:
	and.b32  	%r822, %r714, 32768;
	setp.eq.s32 	%p43, %r822, 0;
	@%p43 bra 	$L__BB0_75;
	ld.global.u32 	%r823, [%rd7+300];
	xor.b32  	%r990, %r990, %r823;
	ld.global.u32 	%r824, [%rd7+304];
	xor.b32  	%r989, %r989, %r824;
	ld.global.u32 	%r825, [%rd7+308];
	xor.b32  	%r988, %r988, %r825;
	ld.global.u32 	%r826, [%rd7+312];
	xor.b32  	%r987, %r987, %r826;
	ld.global.u32 	%r827, [%rd7+316];
	xor.b32  	%r986, %r986, %r827;
$L__BB0_75:
	add.s32 	%r1077, %r1077, 16;
	setp.ne.s32 	%p44, %r1077, 32;
	@%p44 bra 	$L__BB0_43;
	mad.lo.s32 	%r828, %r1071, -31, %r197;
	add.s32 	%r1071, %r828, 1;
	setp.ne.s32 	%p45, %r1071, 5;
	@%p45 bra 	$L__BB0_42;
	st.local.u32 	[%rd1+4], %r990;
	st.local.v2.u32 	[%rd1+8], {%r989, %r988};
	st.local.v2.u32 	[%rd1+16], {%r987, %r986};
	setp.ne.s64 	%p46, %rd4, 3;
	@%p46 bra 	$L__BB0_115;
	mov.b32 	%r986, 0;
	mov.u32 	%r987, %r986;
	mov.u32 	%r988, %r986;
	mov.u32 	%r989, %r986;
	mov.u32 	%r990, %r986;
	mov.u32 	%r1163, %r986;
$L__BB0_79:
	mul.wide.u32 	%rd29, %r1163, 4;
	add.s64 	%rd30, %rd1, %rd29;
	ld.local.u32 	%r372, [%rd30+4];
	shl.b32 	%r373, %r1163, 5;
	mov.b32 	%r1169, 0;
$L__BB0_80:
	.pragma "nounroll";
	shr.u32 	%r831, %r372, %r1169;
	and.b32  	%r832, %r831, 1;
	setp.eq.b32 	%p47, %r832, 1;
	not.pred 	%p48, %p47;
	add.s32 	%r833, %r373, %r1169;
	mul.lo.s32 	%r834, %r833, 5;
	mul.wide.u32 	%rd31, %r834, 4;
	add.s64 	%rd8, %rd5, %rd31;
	@%p48 bra 	$L__BB0_82;
	ld.global.u32 	%r835, [%rd8];
	xor.b32  	%r990, %r990, %r835;
	ld.global.u32 	%r836, [%rd8+4];
	xor.b32  	%r989, %r989, %r836;
	ld.global.u32 	%r837, [%rd8+8];
	xor.b32  	%r988, %r988, %r837;
	ld.global.u32 	%r838, [%rd8+12];
	xor.b32  	%r987, %r987, %r838;
	ld.global.u32 	%r839, [%rd8+16];
	xor.b32  	%r986, %r986, %r839;
$L__BB0_82:
	and.b32  	%r841, %r831, 2;
	setp.eq.s32 	%p49, %r841, 0;
	@%p49 bra 	$L__BB0_84;
	ld.global.u32 	%r842, [%rd8+20];
	xor.b32  	%r990, %r990, %r842;
	ld.global.u32 	%r843, [%rd8+24];
	xor.b32  	%r989, %r989, %r843;
	ld.global.u32 	%r844, [%rd8+28];
	xor.b32  	%r988, %r988, %r844;
	ld.global.u32 	%r845, [%rd8+32];
	xor.b32  	%r987, %r987, %r845;
	ld.global.u32 	%r846, [%rd8+36];
	xor.b32  	%r986, %r986, %r846;
$L__BB0_84:
	and.b32  	%r848, %r831, 4;
	setp.eq.s32 	%p50, %r848, 0;
	@%p50 bra 	$L__BB0_86;
	ld.global.u32 	%r849, [%rd8+40];
	xor.b32  	%r990, %r990, %r849;
	ld.global.u32 	%r850, [%rd8+44];
	xor.b32  	%r989, %r989, %r850;
	ld.global.u32 	%r851, [%rd8+48];
	xor.b32  	%r988, %r988, %r851;
	ld.global.u32 	%r852, [%rd8+52];
	xor.b32  	%r987, %r987, %r852;
	ld.global.u32 	%r853, [%rd8+56];
	xor.b32  	%r986, %r986, %r853;
$L__BB0_86:
	and.b32  	%r855, %r831, 8;
	setp.eq.s32 	%p51, %r855, 0;
	@%p51 bra 	$L__BB0_88;
	ld.global.u32 	%r856, [%rd8+60];
	xor.b32  	%r990, %r990, %r856;
	ld.global.u32 	%r857, [%rd8+64];
	xor.b32  	%r989, %r989, %r857;
	ld.global.u32 	%r858, [%rd8+68];
	xor.b32  	%r988, %r988, %r858;
	ld.global.u32 	%r859, [%rd8+72];
	xor.b32  	%r987, %r987, %r859;
	ld.global.u32 	%r860, [%rd8+76];
	xor.b32  	%r986, %r986, %r860;
$L__BB0_88:
	and.b32  	%r862, %r831, 16;
	setp.eq.s32 	%p52, %r862, 0;
	@%p52 bra 	$L__BB0_90;
	ld.global.u32 	%r863, [%rd8+80];
	xor.b32  	%r990, %r990, %r863;
	ld.global.u32 	%r864, [%rd8+84];
	xor.b32  	%r989, %r989, %r864;
	ld.global.u32 	%r865, [%rd8+88];
	xor.b32  	%r988, %r988, %r865;
	ld.global.u32 	%r866, [%rd8+92];
	xor.b32  	%r987, %r987, %r866;
	ld.global.u32 	%r867, [%rd8+96];
	xor.b32  	%r986, %r986, %r867;
$L__BB0_90:
	and.b32  	%r869, %r831, 32;
	setp.eq.s32 	%p53, %r869, 0;
	@%p53 bra 	$L__BB0_92;
	ld.global.u32 	%r870, [%rd8+100];
	xor.b32  	%r990, %r990, %r870;
	ld.global.u32 	%r871, [%rd8+104];
	xor.b32  	%r989, %r989, %r871;
	ld.global.u32 	%r872, [%rd8+108];
	xor.b32  	%r988, %r988, %r872;
	ld.global.u32 	%r873, [%rd8+112];
	xor.b32  	%r987, %r987, %r873;
	ld.global.u32 	%r874, [%rd8+116];
	xor.b32  	%r986, %r986, %r874;
$L__BB0_92:
	and.b32  	%r876, %r831, 64;
	setp.eq.s32 	%p54, %r876, 0;
	@%p54 bra 	$L__BB0_94;
	ld.global.u32 	%r877, [%rd8+120];
	xor.b32  	%r990, %r990, %r877;
	ld.global.u32 	%r878, [%rd8+124];
	xor.b32  	%r989, %r989, %r878;
	ld.global.u32 	%r879, [%rd8+128];
	xor.b32  	%r988, %r988, %r879;
	ld.global.u32 	%r880, [%rd8+132];
	xor.b32  	%r987, %r987, %r880;
	ld.global.u32 	%r881, [%rd8+136];
	xor.b32  	%r986, %r986, %r881;
$L__BB0_94:
	and.b32  	%r883, %r831, 128;
	setp.eq.s32 	%p55, %r883, 0;
	@%p55 bra 	$L__BB0_96;
	ld.global.u32 	%r884, [%rd8+140];
	xor.b32  	%r990, %r990, %r884;
	ld.global.u32 	%r885, [%rd8+144];
	xor.b32  	%r989, %r989, %r885;
	ld.global.u32 	%r886, [%rd8+148];
	xor.b32  	%r988, %r988, %r886;
	ld.global.u32 	%r887, [%rd8+152];
	xor.b32  	%r987, %r987, %r887;
	ld.global.u32 	%r888, [%rd8+156];
	xor.b32  	%r986, %r986, %r888;
$L__BB0_96:
	and.b32  	%r890, %r831, 256;
	setp.eq.s32 	%p56, %r890, 0;
	@%p56 bra 	$L__BB0_98;
	ld.global.u32 	%r891, [%rd8+160];
	xor.b32  	%r990, %r990, %r891;
	ld.global.u32 	%r892, [%rd8+164];
	xor.b32  	%r989, %r989, %r892;
	ld.global.u32 	%r893, [%rd8+168];
	xor.b32  	%r988, %r988, %r893;
	ld.global.u32 	%r894, [%rd8+172];
	xor.b32  	%r987, %r987, %r894;
	ld.global.u32 	%r895, [%rd8+176];
	xor.b32  	%r986, %r986, %r895;
$L__BB0_98:
	and.b32  	%r897, %r831, 512;
	setp.eq.s32 	%p57, %r897, 0;
	@%p57 bra 	$L__BB0_100;
	ld.global.u32 	%r898, [%rd8+180];
	xor.b32  	%r990, %r990, %r898;
	ld.global.u32 	%r899, [%rd8+184];
	xor.b32  	%r989, %r989, %r899;
	ld.global.u32 	%r900, [%rd8+188];
	xor.b32  	%r988, %r988, %r900;
	ld.global.u32 	%r901, [%rd8+192];
	xor.b32  	%r987, %r987, %r901;
	ld.global.u32 	%r902, [%rd8+196];
	xor.b32  	%r986, %r986, %r902;
$L__BB0_100:
	and.b32  	%r904, %r831, 1024;
	setp.eq.s32 	%p58, %r904, 0;
	@%p58 bra 	$L__BB0_102;
	ld.global.u32 	%r905, [%rd8+200];
	xor.b32  	%r990, %r990, %r905;
	ld.global.u32 	%r906, [%rd8+204];
	xor.b32  	%r989, %r989, %r906;
	ld.global.u32 	%r907, [%rd8+208];
	xor.b32  	%r988, %r988, %r907;
	ld.global.u32 	%r908, [%rd8+212];
	xor.b32  	%r987, %r987, %r908;
	ld.global.u32 	%r909, [%rd8+216];
	xor.b32  	%r986, %r986, %r909;
$L__BB0_102:
	and.b32  	%r911, %r831, 2048;
	setp.eq.s32 	%p59, %r911, 0;
	@%p59 bra 	$L__BB0_104;
	ld.global.u32 	%r912, [%rd8+220];
	xor.b32  	%r990, %r990, %r912;
	ld.global.u32 	%r913, [%rd8+224];
	xor.b32  	%r989, %r989, %r913;
	ld.global.u32 	%r914, [%rd8+228];
	xor.b32  	%r988, %r988, %r914;
	ld.global.u32 	%r915, [%rd8+232];
	xor.b32  	%r987, %r987, %r915;
	ld.global.u32 	%r916, [%rd8+236];
	xor.b32  	%r986, %r986, %r916;
$L__BB0_104:
	and.b32  	%r918, %r831, 4096;
	setp.eq.s32 	%p60, %r918, 0;
	@%p60 bra 	$L__BB0_106;
	ld.global.u32 	%r919, [%rd8+240];
	xor.b32  	%r990, %r990, %r919;
	ld.global.u32 	%r920, [%rd8+244];
	xor.b32  	%r989, %r989, %r920;
	ld.global.u32 	%r921, [%rd8+248];
	xor.b32  	%r988, %r988, %r921;
	ld.global.u32 	%r922, [%rd8+252];
	xor.b32  	%r987, %r987, %r922;
	ld.global.u32 	%r923, [%rd8+256];
	xor.b32  	%r986, %r986, %r923;
$L__BB0_106:
	and.b32  	%r925, %r831, 8192;
	setp.eq.s32 	%p61, %r925, 0;
	@%p61 bra 	$L__BB0_108;
	ld.global.u32 	%r926, [%rd8+260];
	xor.b32  	%r990, %r990, %r926;
	ld.global.u32 	%r927, [%rd8+264];
	xor.b32  	%r989, %r989, %r927;
	ld.global.u32 	%r928, [%rd8+268];
	xor.b32  	%r988, %r988, %r928;
	ld.global.u32 	%r929, [%rd8+272];
	xor.b32  	%r987, %r987, %r929;
	ld.global.u32 	%r930, [%rd8+276];
	xor.b32  	%r986, %r986, %r930;
$L__BB0_108:
	and.b32  	%r932, %r831, 16384;
	setp.eq.s32 	%p62, %r932, 0;
	@%p62 bra 	$L__BB0_110;
	ld.global.u32 	%r933, [%rd8+280];
	xor.b32  	%r990, %r990, %r933;
	ld.global.u32 	%r934, [%rd8+284];
	xor.b32  	%r989, %r989, %r934;
	ld.global.u32 	%r935, [%rd8+288];
	xor.b32  	%r988, %r988, %r935;
	ld.global.u32 	%r936, [%rd8+292];
	xor.b32  	%r987, %r987, %r936;
	ld.global.u32 	%r937, [%rd8+296];
	xor.b32  	%r986, %r986, %r937;
$L__BB0_110:
	and.b32  	%r939, %r831, 32768;
	setp.eq.s32 	%p63, %r939, 0;
	@%p63 bra 	$L__BB0_112;
	ld.global.u32 	%r940, [%rd8+300];
	xor.b32  	%r990, %r990, %r940;
	ld.global.u32 	%r941, [%rd8+304];
	xor.b32  	%r989, %r989, %r941;
	ld.global.u32 	%r942, [%rd8+308];
	xor.b32  	%r988, %r988, %r942;
	ld.global.u32 	%r943, [%rd8+312];
	xor.b32  	%r987, %r987, %r943;
	ld.global.u32 	%r944, [%rd8+316];
	xor.b32  	%r986, %r986, %r944;
$L__BB0_112:
	add.s32 	%r1169, %r1169, 16;
	setp.ne.s32 	%p64, %r1169, 32;
	@%p64 bra 	$L__BB0_80;
	mad.lo.s32 	%r945, %r1163, -31, %r373;
	add.s32 	%r1163, %r945, 1;
	setp.ne.s32 	%p65, %r1163, 5;
	@%p65 bra 	$L__BB0_79;
	st.local.u32 	[%rd1+4], %r990;
	st.local.v2.u32 	[%rd1+8], {%r989, %r988};
	st.local.v2.u32 	[%rd1+16], {%r987, %r986};
$L__BB0_115:
	shr.u64 	%rd40, %rd3, 2;
	add.s32 	%r973, %r973, 1;
	setp.gt.u64 	%p66, %rd3, 3;
	@%p66 bra 	$L__BB0_3;
$L__BB0_116:
	setp.lt.s32 	%p67, %r575, 1;
	@%p67 bra 	$L__BB0_123;
	ld.param.u64 	%rd39, [rtruncnorm_kernel_param_3];
	ld.param.u64 	%rd38, [rtruncnorm_kernel_param_0];
	cvta.to.global.u64 	%rd32, %rd16;
	mul.wide.s32 	%rd33, %r1, 4;
	add.s64 	%rd10, %rd32, %rd33;
	cvta.to.global.u64 	%rd34, %rd39;
	add.s64 	%rd11, %rd34, %rd33;
	cvta.to.global.u64 	%rd35, %rd38;
	add.s64 	%rd12, %rd35, %rd33;
	cvta.to.global.u64 	%rd36, %rd18;
	add.s64 	%rd13, %rd36, %rd33;
	cvta.to.global.u64 	%rd37, %rd19;
	add.s64 	%rd14, %rd37, %rd33;
	mov.b32 	%r1266, 0;
	mov.f32 	%f42, 0f00000000;
	mov.u32 	%r1267, %r1266;
	mov.u32 	%r1269, %r986;
	mov.u32 	%r1270, %r987;
	mov.u32 	%r1271, %r988;
$L__BB0_118:
	add.s32 	%r1267, %r1267, 1;
	ld.global.f32 	%f2, [%rd10];
	ld.global.f32 	%f3, [%rd11];
	setp.eq.s32 	%p68, %r1266, 1;
	mov.b32 	%r1266, 0;
	mov.f32 	%f43, %f42;
	@%p68 bra 	$L__BB0_120;
	shr.u32 	%r949, %r990, 2;
	xor.b32  	%r950, %r949, %r990;
	shl.b32 	%r951, %r986, 4;
	shl.b32 	%r952, %r950, 1;
	xor.b32  	%r953, %r952, %r951;
	xor.b32  	%r954, %r953, %r950;
	xor.b32  	%r1270, %r954, %r986;
	add.s32 	%r955, %r1268, %r1270;
	add.s32 	%r956, %r955, 362437;
	shr.u32 	%r957, %r989, 2;
	xor.b32  	%r958, %r957, %r989;
	shl.b32 	%r959, %r1270, 4;
	shl.b32 	%r960, %r958, 1;
	xor.b32  	%r961, %r960, %r959;
	xor.b32  	%r962, %r961, %r958;
	xor.b32  	%r1269, %r962, %r1270;
	add.s32 	%r1268, %r1268, 724874;
	add.s32 	%r963, %r1269, %r1268;
	cvt.rn.f32.u32 	%f10, %r956;
	fma.rn.f32 	%f11, %f10, 0f2F800000, 0f2F000000;
	cvt.rn.f32.u32 	%f12, %r963;
	fma.rn.f32 	%f13, %f12, 0f30C90FDB, 0f30490FDB;
	setp.lt.f32 	%p69, %f11, 0f00800000;
	mul.f32 	%f14, %f11, 0f4B000000;
	selp.f32 	%f15, %f14, %f11, %p69;
	selp.f32 	%f16, 0fC1B80000, 0f00000000, %p69;
	mov.b32 	%r964, %f15;
	add.s32 	%r965, %r964, -1059760811;
	and.b32  	%r966, %r965, -8388608;
	sub.s32 	%r967, %r964, %r966;
	mov.b32 	%f17, %r967;
	cvt.rn.f32.s32 	%f18, %r966;
	fma.rn.f32 	%f19, %f18, 0f34000000, %f16;
	add.f32 	%f20, %f17, 0fBF800000;
	fma.rn.f32 	%f21, %f20, 0fBE055027, 0f3E1039F6;
	fma.rn.f32 	%f22, %f21, %f20, 0fBDF8CDCC;
	fma.rn.f32 	%f23, %f22, %f20, 0f3E0F2955;
	fma.rn.f32 	%f24, %f23, %f20, 0fBE2AD8B9;
	fma.rn.f32 	%f25, %f24, %f20, 0f3E4CED0B;
	fma.rn.f32 	%f26, %f25, %f20, 0fBE7FFF22;
	fma.rn.f32 	%f27, %f26, %f20, 0f3EAAAA78;
	fma.rn.f32 	%f28, %f27, %f20, 0fBF000000;
	mul.f32 	%f29, %f20, %f28;
	fma.rn.f32 	%f30, %f29, %f20, %f20;
	fma.rn.f32 	%f31, %f19, 0f3F317218, %f30;
	setp.gt.u32 	%p70, %r964, 2139095039;
	fma.rn.f32 	%f32, %f15, 0f7F800000, 0f7F800000;
	selp.f32 	%f33, %f32, %f31, %p70;
	setp.eq.f32 	%p71, %f15, 0f00000000;
	mul.f32 	%f34, %f33, 0fC0000000;
	selp.f32 	%f35, 0f7F800000, %f34, %p71;
	sqrt.rn.f32 	%f36, %f35;
	sin.approx.f32 	%f37, %f13;
	cos.approx.f32 	%f38, %f13;
	mul.f32 	%f43, %f36, %f37;
	mul.f32 	%f42, %f36, %f38;
	mov.b32 	%r1266, 1;
	mov.u32 	%r1271, %r986;
	mov.u32 	%r989, %r987;
	mov.u32 	%r990, %r988;
$L__BB0_120:
	fma.rn.f32 	%f8, %f3, %f43, %f2;
	st.global.f32 	[%rd12], %f8;
	ld.global.f32 	%f39, [%rd13];
	setp.ltu.f32 	%p73, %f8, %f39;
	mov.pred 	%p76, -1;
	@%p73 bra 	$L__BB0_122;
	ld.global.f32 	%f40, [%rd14];
	setp.gtu.f32 	%p76, %f8, %f40;
$L__BB0_122:
	setp.lt.s32 	%p74, %r1267, %r575;
	and.pred  	%p75, %p76, %p74;
	mov.u32 	%r986, %r1269;
	mov.u32 	%r987, %r1270;
	mov.u32 	%r988, %r1271;
	@%p75 bra 	$L__BB0_118;
$L__BB0_123:
	ret;

}


// ===== COMPILED SASS (sm_100) =====

	.target	sm_100

	.elftype	@"ET_EXEC"


//--------------------- .note.nv.tkinfo           --------------------------
	.section	.note.nv.tkinfo,"",@"SHT_NOTE"
	.sectionflags	@"SHF_NOTE_NV_TKINFO"
	.tkinfo
        /*0018*/ 	.word	0x00000002
        /*0030*/ 	.string	""
        /*0030*/ 	.string	"ptxas"
        /*0030*/ 	.string	"Cuda compilation tools, release 13.0, V13.0.88"
        /*0030*/ 	.string	"Build cuda_13.0.r13.0/compiler.36424714_0"
        /*0030*/ 	.string	"-arch sm_100 -m 64 "



//--------------------- .note.nv.cuinfo           --------------------------
	.section	.note.nv.cuinfo,"",@"SHT_NOTE"
	.sectionflags	@"SHF_NOTE_NV_CUINFO"
        /*0018*/ 	.short	0x0002
        /*001a*/ 	.short	0x0064
        /*001c*/ 	.short	0x0082
	.zero		2


//--------------------- .nv.info                  --------------------------
	.section	.nv.info,"",@"SHT_CUDA_INFO"
	.align	4


	//----- nvinfo : EIATTR_REGCOUNT
	.align		4
        /*0000*/ 	.byte	0x04, 0x2f
        /*0002*/ 	.short	(.L_10 - .L_9)
	.align		4
.L_9:
        /*0004*/ 	.word	index@(rtruncnorm_kernel)
        /*0008*/ 	.word	0x0000001f


	//----- nvinfo : EIATTR_FRAME_SIZE
	.align		4
.L_10:
        /*000c*/ 	.byte	0x04, 0x11
        /*000e*/ 	.short	(.L_12 - .L_11)
	.align		4
.L_11:
        /*0010*/ 	.word	index@($__internal_0_$__cuda_sm20_sqrt_rn_f32_slowpath)
        /*0014*/ 	.word	0x00000030


	//----- nvinfo : EIATTR_FRAME_SIZE
	.align		4
.L_12:
        /*0018*/ 	.byte	0x04, 0x11
        /*001a*/ 	.short	(.L_14 - .L_13)
	.align		4
.L_13:
        /*001c*/ 	.word	index@(rtruncnorm_kernel)
        /*0020*/ 	.word	0x00000030


	//----- nvinfo : EIATTR_MIN_STACK_SIZE
	.align		4
.L_14:
        /*0024*/ 	.byte	0x04, 0x12
        /*0026*/ 	.short	(.L_16 - .L_15)
	.align		4
.L_15:
        /*0028*/ 	.word	index@(rtruncnorm_kernel)
        /*002c*/ 	.word	0x00000030
.L_16:


//--------------------- .nv.compat                --------------------------
	.section	.nv.compat,"",@"SHT_CUDA_COMPAT_INFO"
	.align	4
        /*0000*/ 	.byte	0x02, 0x09, 0x00, 0x00, 0x02, 0x02, 0x01, 0x00, 0x02, 0x05, 0x05, 0x00, 0x03, 0x07, 0x01, 0x01
        /*0010*/ 	.byte	0x02, 0x03, 0x00, 0x00, 0x02, 0x06, 0x01, 0x00, 0x04, 0x0b, 0x08, 0x00, 0x01, 0x00, 0x00, 0x00
        /*0020*/ 	.byte	0x00, 0x00, 0x00, 0x00


//--------------------- .nv.info.rtruncnorm_kernel --------------------------
	.section	.nv.info.rtruncnorm_kernel,"",@"SHT_CUDA_INFO"
	.sectionflags	@""
	.align	4


	//----- nvinfo : EIATTR_CUDA_API_VERSION
	.align		4
        /*0000*/ 	.byte	0x04, 0x37
        /*0002*/ 	.short	(.L_18 - .L_17)
.L_17:
        /*0004*/ 	.word	0x00000082


	//----- nvinfo : EIATTR_KPARAM_INFO
	.align		4
.L_18:
        /*0008*/ 	.byte	0x04, 0x17
        /*000a*/ 	.short	(.L_20 - .L_19)
.L_19:
        /*000c*/ 	.word	0x00000000
        /*0010*/ 	.short	0x0009
        /*0012*/ 	.short	0x003c
        /*0014*/ 	.byte	0x00, 0xf0, 0x11, 0x00


	//----- nvinfo : EIATTR_KPARAM_INFO
	.align		4
.L_20:
        /*0018*/ 	.byte	0x04, 0x17
        /*001a*/ 	.short	(.L_22 - .L_21)
.L_21:
        /*001c*/ 	.word	0x00000000
        /*0020*/ 	.short	0x0008
        /*0022*/ 	.short	0x0038
        /*0024*/ 	.byte	0x00, 0xf0, 0x11, 0x00


	//----- nvinfo : EIATTR_KPARAM_INFO
	.align		4
.L_22:
        /*0028*/ 	.byte	0x04, 0x17
        /*002a*/ 	.short	(.L_24 - .L_23)
.L_23:
        /*002c*/ 	.word	0x00000000
        /*0030*/ 	.short	0x0007
        /*0032*/ 	.short	0x0034
        /*0034*/ 	.byte	0x00, 0xf0, 0x11, 0x00


	//----- nvinfo : EIATTR_KPARAM_INFO
	.align		4
.L_24:
        /*0038*/ 	.byte	0x04, 0x17
        /*003a*/ 	.short	(.L_26 - .L_25)
.L_25:
        /*003c*/ 	.word	0x00000000
        /*0040*/ 	.short	0x0006
        /*0042*/ 	.short	0x0030
        /*0044*/ 	.byte	0x00, 0xf0, 0x11, 0x00


	//----- nvinfo : EIATTR_KPARAM_INFO
	.align		4
.L_26:
        /*0048*/ 	.byte	0x04, 0x17
        /*004a*/ 	.short	(.L_28 - .L_27)
.L_27:
        /*004c*/ 	.word	0x00000000
        /*0050*/ 	.short	0x0005
        /*0052*/ 	.short	0x0028
        /*0054*/ 	.byte	0x00, 0xf5, 0x21, 0x00


	//----- nvinfo : EIATTR_KPARAM_INFO
	.align		4
.L_28:
        /*0058*/ 	.byte	0x04, 0x17
        /*005a*/ 	.short	(.L_30 - .L_29)
.L_29:
        /*005c*/ 	.word	0x00000000
        /*0060*/ 	.short	0x0004
        /*0062*/ 	.short	0x0020
        /*0064*/ 	.byte	0x00, 0xf5, 0x21, 0x00


	//----- nvinfo : EIATTR_KPARAM_INFO
	.align		4
.L_30:
        /*0068*/ 	.byte	0x04, 0x17
        /*006a*/ 	.short	(.L_32 - .L_31)
.L_31:
        /*006c*/ 	.word	0x00000000
        /*0070*/ 	.short	0x0003
        /*0072*/ 	.short	0x0018
        /*0074*/ 	.byte	0x00, 0xf5, 0x21, 0x00


	//----- nvinfo : EIATTR_KPARAM_INFO
	.align		4
.L_32:
        /*0078*/ 	.byte	0x04, 0x17
        /*007a*/ 	.short	(.L_34 - .L_33)
.L_33:
        /*007c*/ 	.word	0x00000000
        /*0080*/ 	.short	0x0002
        /*0082*/ 	.short	0x0010
        /*0084*/ 	.byte	0x00, 0xf5, 0x21, 0x00


	//----- nvinfo : EIATTR_KPARAM_INFO
	.align		4
.L_34:
        /*0088*/ 	.byte	0x04, 0x17
        /*008a*/ 	.short	(.L_36 - .L_35)
.L_35:
        /*008c*/ 	.word	0x00000000
        /*0090*/ 	.short	0x0001
        /*0092*/ 	.short	0x0008
        /*0094*/ 	.byte	0x00, 0xf0, 0x11, 0x00


	//----- nvinfo : EIATTR_KPARAM_INFO
	.align		4
.L_36:
        /*0098*/ 	.byte	0x04, 0x17
        /*009a*/ 	.short	(.L_38 - .L_37)
.L_37:
        /*009c*/ 	.word	0x00000000
        /*00a0*/ 	.short	0x0000
        /*00a2*/ 	.short	0x0000
        /*00a4*/ 	.byte	0x00, 0xf5, 0x21, 0x00


	//----- nvinfo : EIATTR_SPARSE_MMA_MASK
	.align		4
.L_38:
        /*00a8*/ 	.byte	0x03, 0x50
        /*00aa*/ 	.short	0x0000


	//----- nvinfo : EIATTR_MAXREG_COUNT
	.align		4
        /*00ac*/ 	.byte	0x03, 0x1b
        /*00ae*/ 	.short	0x00ff


	//----- nvinfo : EIATTR_MERCURY_ISA_VERSION
	.align		4
        /*00b0*/ 	.byte	0x03, 0x5f
        /*00b2*/ 	.short	0x0101


	//----- nvinfo : EIATTR_VRC_CTA_INIT_COUNT
	.align		4
        /*00b4*/ 	.byte	0x02, 0x4a
	.zero		1
	.zero		1


	//----- nvinfo : EIATTR_EXIT_INSTR_OFFSETS
	.align		4
        /*00b8*/ 	.byte	0x04, 0x1c
        /*00ba*/ 	.short	(.L_40 - .L_39)


	//   ....[0]....
.L_39:
        /*00bc*/ 	.word	0x00000110


	//   ....[1]....
        /*00c0*/ 	.word	0x000027a0


	//   ....[2]....
        /*00c4*/ 	.word	0x00002e60


	//----- nvinfo : EIATTR_CRS_STACK_SIZE
	.align		4
.L_40:
        /*00c8*/ 	.byte	0x04, 0x1e
        /*00ca*/ 	.short	(.L_42 - .L_41)
.L_41:
        /*00cc*/ 	.word	0x00000000


	//----- nvinfo : EIATTR_CBANK_PARAM_SIZE
	.align		4
.L_42:
        /*00d0*/ 	.byte	0x03, 0x19
        /*00d2*/ 	.short	0x0040


	//----- nvinfo : EIATTR_PARAM_CBANK
	.align		4
        /*00d4*/ 	.byte	0x04, 0x0a
        /*00d6*/ 	.short	(.L_44 - .L_43)
	.align		4
.L_43:
        /*00d8*/ 	.word	index@(.nv.constant0.rtruncnorm_kernel)
        /*00dc*/ 	.short	0x0380
        /*00de*/ 	.short	0x0040


	//----- nvinfo : EIATTR_SW_WAR
	.align		4
.L_44:
        /*00e0*/ 	.byte	0x04, 0x36
        /*00e2*/ 	.short	(.L_46 - .L_45)
.L_45:
        /*00e4*/ 	.word	0x00000008
.L_46:


//--------------------- .nv.callgraph             --------------------------
	.section	.nv.callgraph,"",@"SHT_CUDA_CALLGRAPH"
	.align	4
	.sectionentsize	8
	.align		4
        /*0000*/ 	.word	0x00000000
	.align		4
        /*0004*/ 	.word	0xffffffff
	.align		4
        /*0008*/ 	.word	0x00000000
	.align		4
        /*000c*/ 	.word	0xfffffffe
	.align		4
        /*0010*/ 	.word	0x00000000
	.align		4
        /*0014*/ 	.word	0xfffffffd
	.align		4
        /*0018*/ 	.word	0x00000000
	.align		4
        /*001c*/ 	.word	0xfffffffc


//--------------------- .nv.constant4             --------------------------
	.section	.nv.constant4,"a",@progbits
	.align	8
	.align		8
.nv.constant4:
        /*0000*/ 	.dword	precalc_xorwow_matrix
	.align		8
        /*0008*/ 	.dword	precalc_xorwow_offset_matrix
	.align		8
        /*0010*/ 	.dword	mrg32k3aM1
	.align		8
        /*0018*/ 	.dword	mrg32k3aM2
	.align		8
        /*0020*/ 	.dword	mrg32k3aM1SubSeq
	.align		8
        /*0028*/ 	.dword	mrg32k3aM2SubSeq
	.align		8
        /*0030*/ 	.dword	mrg32k3aM1Seq
	.align		8
        /*0038*/ 	.dword	mrg32k3aM2Seq


//--------------------- .nv.constant3             --------------------------
	.section	.nv.constant3,"a",@progbits
	.align	8
.nv.constant3:
	.type		__cr_lgamma_table,@object
	.size		__cr_lgamma_table,(.L_8 - __cr_lgamma_table)
__cr_lgamma_table:
        /*0000*/ 	.byte	0x00, 0x00, 0x00, 0x00, 0x00, 0x00, 0x00, 0x00, 0x00, 0x00, 0x00, 0x00, 0x00, 0x00, 0x00, 0x00
        /*0010*/ 	.byte	0xef, 0x39, 0xfa, 0xfe, 0x42, 0x2e, 0xe6, 0x3f, 0x02, 0x20, 0x2a, 0xfa, 0x0b, 0xab, 0xfc, 0x3f
        /*0020*/ 	.byte	0xf9, 0x2c, 0x92, 0x7c, 0xa7, 0x6c, 0x09, 0x40, 0xc9, 0x79, 0x44, 0x3c, 0x64, 0x26, 0x13, 0x40
        /*0030*/ 	.byte	0xca, 0x01, 0xcf, 0x3a, 0x27, 0x51, 0x1a, 0x40, 0x30, 0xcc, 0x2d, 0xf3, 0xe1, 0x0c, 0x21, 0x40
        /*0040*/ 	.byte	0x0d, 0xb7, 0xfc, 0x82, 0x8e, 0x35, 0x25, 0x40
.L_8:


//--------------------- .text.rtruncnorm_kernel   --------------------------
	.section	.text.rtruncnorm_kernel,"ax",@progbits
	.align	128
        .global         rtruncnorm_kernel
        .type           rtruncnorm_kernel,@function
        .size           rtruncnorm_kernel,(.L_x_17 - rtruncnorm_kernel)
        .other          rtruncnorm_kernel,@"STO_CUDA_ENTRY STV_DEFAULT"
rtruncnorm_kernel:
.text.rtruncnorm_kernel:
[----:B------:R-:W0:Y:S01]  /*0000*/  LDC R1, c[0x0][0x37c] ;  /* 0x0000df00ff017b82 */ /* 0x000e220000000800 */
[----:B------:R-:W1:Y:S07]  /*0010*/  S2R R3, SR_TID.Z ;  /* 0x0000000000037919 */ /* 0x000e6e0000002300 */
[----:B------:R-:W-:Y:S01]  /*0020*/  S2UR UR4, SR_CTAID.X ;  /* 0x00000000000479c3 */ /* 0x000fe20000002500 */
[----:B------:R-:W2:Y:S01]  /*0030*/  LDCU UR6, c[0x0][0x370] ;  /* 0x00006e00ff0677ac */ /* 0x000ea20008000800 */
[----:B0-----:R-:W-:Y:S01]  /*0040*/  VIADD R1, R1, 0xffffffd0 ;  /* 0xffffffd001017836 */ /* 0x001fe20000000000 */
[----:B------:R-:W0:Y:S01]  /*0050*/  S2R R5, SR_TID.Y ;  /* 0x0000000000057919 */ /* 0x000e220000002200 */
[----:B------:R-:W3:Y:S01]  /*0060*/  LDCU UR7, c[0x0][0x360] ;  /* 0x00006c00ff0777ac */ /* 0x000ee20008000800 */
[----:B------:R-:W3:Y:S03]  /*0070*/  S2R R7, SR_TID.X ;  /* 0x0000000000077919 */ /* 0x000ee60000002100 */
[----:B------:R-:W2:Y:S01]  /*0080*/  S2UR UR5, SR_CTAID.Y ;  /* 0x00000000000579c3 */ /* 0x000ea20000002600 */
[----:B------:R-:W0:Y:S07]  /*0090*/  LDCU UR8, c[0x0][0x364] ;  /* 0x00006c80ff0877ac */ /* 0x000e2e0008000800 */
[----:B------:R-:W1:Y:S01]  /*00a0*/  LDC R0, c[0x0][0x368] ;  /* 0x0000da00ff007b82 */ /* 0x000e620000000800 */
[----:B--2---:R-:W-:Y:S01]  /*00b0*/  UIMAD UR4, UR5, UR6, UR4 ;  /* 0x00000006050472a4 */ /* 0x004fe2000f8e0204 */
[----:B------:R-:W2:Y:S05]  /*00c0*/  LDCU UR5, c[0x0][0x388] ;  /* 0x00007100ff0577ac */ /* 0x000eaa0008000800 */
[----:B-1----:R-:W-:-:S04]  /*00d0*/  IMAD R0, R0, UR4, R3 ;  /* 0x0000000400007c24 */ /* 0x002fc8000f8e0203 */
[----:B0-----:R-:W-:-:S04]  /*00e0*/  IMAD R0, R0, UR8, R5 ;  /* 0x0000000800007c24 */ /* 0x001fc8000f8e0205 */
[----:B---3--:R-:W-:-:S05]  /*00f0*/  IMAD R0, R0, UR7, R7 ;  /* 0x0000000700007c24 */ /* 0x008fca000f8e0207 */
[----:B--2---:R-:W-:-:S13]  /*0100*/  ISETP.GE.AND P0, PT, R0, UR5, PT ;  /* 0x0000000500007c0c */ /* 0x004fda000bf06270 */
[----:B------:R-:W-:Y:S05]  /*0110*/  @P0 EXIT ;  /* 0x000000000000094d */ /* 0x000fea0003800000 */
[----:B------:R-:W0:Y:S01]  /*0120*/  LDC.64 R2, c[0x0][0x3b0] ;  /* 0x0000ec00ff027b82 */ /* 0x000e220000000a00 */
[----:B------:R-:W-:Y:S01]  /*0130*/  IMAD.MOV.U32 R4, RZ, RZ, -0x266e14b1 ;  /* 0xd991eb4fff047424 */ /* 0x000fe200078e00ff */
[----:B------:R-:W1:Y:S01]  /*0140*/  LDCU UR7, c[0x0][0x3b8] ;  /* 0x00007700ff0777ac */ /* 0x000e620008000800 */
[----:B------:R-:W2:Y:S01]  /*0150*/  LDCU.64 UR8, c[0x0][0x358] ;  /* 0x00006b00ff0877ac */ /* 0x000ea20008000a00 */
[----:B-1----:R-:W-:Y:S01]  /*0160*/  UISETP.NE.AND UP0, UPT, UR7, URZ, UPT ;  /* 0x000000ff0700728c */ /* 0x002fe2000bf05270 */
[----:B0-----:R-:W-:-:S05]  /*0170*/  IMAD R2, R0, R3, R2 ;  /* 0x0000000300027224 */ /* 0x001fca00078e0202 */
[C---:B------:R-:W-:Y:S02]  /*0180*/  LOP3.LUT R3, R2.reuse, 0xaad26b49, RZ, 0x3c, !PT ;  /* 0xaad26b4902037812 */ /* 0x040fe400078e3cff */
[----:B------:R-:W-:-:S03]  /*0190*/  ISETP.GT.AND P0, PT, R2, -0x1, PT ;  /* 0xffffffff0200780c */ /* 0x000fc60003f04270 */
[----:B------:R-:W-:Y:S01]  /*01a0*/  IMAD R3, R3, 0x4182bed5, RZ ;  /* 0x4182bed503037824 */ /* 0x000fe200078e02ff */
[----:B------:R-:W-:-:S03]  /*01b0*/  SEL R2, R4, 0x8bf16996, P0 ;  /* 0x8bf1699604027807 */ /* 0x000fc60000000000 */
[C---:B------:R-:W-:Y:S01]  /*01c0*/  VIADD R7, R3.reuse, 0x75bcd15 ;  /* 0x075bcd1503077836 */ /* 0x040fe20000000000 */
[C---:B------:R-:W-:Y:S01]  /*01d0*/  IADD3 R6, PT, PT, R2.reuse, 0x64f0c9, R3 ;  /* 0x0064f0c902067810 */ /* 0x040fe20007ffe003 */
[C---:B------:R-:W-:Y:S01]  /*01e0*/  VIADD R5, R2.reuse, 0x1f123bb5 ;  /* 0x1f123bb502057836 */ /* 0x040fe20000000000 */
[C---:B------:R-:W-:Y:S01]  /*01f0*/  LOP3.LUT R4, R3.reuse, 0x159a55e5, RZ, 0x3c, !PT ;  /* 0x159a55e503047812 */ /* 0x040fe200078e3cff */
[----:B------:R-:W-:Y:S01]  /*0200*/  VIADD R3, R3, 0x583f19 ;  /* 0x00583f1903037836 */ /* 0x000fe20000000000 */
[----:B------:R-:W-:Y:S01]  /*0210*/  LOP3.LUT R2, R2, 0x5491333, RZ, 0x3c, !PT ;  /* 0x0549133302027812 */ /* 0x000fe200078e3cff */
[----:B------:R0:W-:Y:S04]  /*0220*/  STL.64 [R1], R6 ;  /* 0x0000000601007387 */ /* 0x0001e80000100a00 */
[----:B------:R0:W-:Y:S04]  /*0230*/  STL.64 [R1+0x8], R4 ;  /* 0x0000080401007387 */ /* 0x0001e80000100a00 */
[----:B------:R0:W-:Y:S01]  /*0240*/  STL.64 [R1+0x10], R2 ;  /* 0x0000100201007387 */ /* 0x0001e20000100a00 */
[----:B--2---:R-:W-:Y:S05]  /*0250*/  BRA.U !UP0, `(.L_x_0) ;  /* 0x0000002508487547 */ /* 0x004fea000b800000 */
[----:B------:R-:W-:Y:S01]  /*0260*/  IMAD.MOV.U32 R10, RZ, RZ, RZ ;  /* 0x000000ffff0a7224 */ /* 0x000fe200078e00ff */
[----:B------:R-:W1:Y:S01]  /*0270*/  LDCU UR6, c[0x0][0x3b8] ;  /* 0x00007700ff0677ac */ /* 0x000e620008000800 */
[----:B------:R-:W-:-:S12]  /*0280*/  USHF.R.S32.HI UR7, URZ, 0x1f, UR7 ;  /* 0x0000001fff077899 */ /* 0x000fd80008011407 */
.L_x_8:
[----:B-1----:R-:W-:-:S04]  /*0290*/  ULOP3.LUT UR4, UR6, 0x3, URZ, 0xc0, !UPT ;  /* 0x0000000306047892 */ /* 0x002fc8000f8ec0ff */
[----:B------:R-:W-:-:S04]  /*02a0*/  UISETP.NE.U32.AND UP0, UPT, UR4, URZ, UPT ;  /* 0x000000ff0400728c */ /* 0x000fc8000bf05070 */
[----:B------:R-:W-:-:S09]  /*02b0*/  UISETP.NE.AND.EX UP0, UPT, URZ, URZ, UPT, UP0 ;  /* 0x000000ffff00728c */ /* 0x000fd2000bf05300 */
[----:B--23--:R-:W-:Y:S05]  /*02c0*/  BRA.U !UP0, `(.L_x_1) ;  /* 0x00000025080c7547 */ /* 0x00cfea000b800000 */
[----:B------:R-:W1:Y:S01]  /*02d0*/  LDC.64 R8, c[0x4][RZ] ;  /* 0x01000000ff087b82 */ /* 0x000e620000000a00 */
[----:B------:R-:W-:Y:S01]  /*02e0*/  IMAD.MOV.U32 R14, RZ, RZ, RZ ;  /* 0x000000ffff0e7224 */ /* 0x000fe200078e00ff */
[----:B0-----:R-:W-:Y:S02]  /*02f0*/  CS2R R2, SRZ ;  /* 0x0000000000027805 */ /* 0x001fe4000001ff00 */
[----:B------:R-:W-:Y:S01]  /*0300*/  CS2R R4, SRZ ;  /* 0x0000000000047805 */ /* 0x000fe2000001ff00 */
[----:B------:R-:W-:Y:S02]  /*0310*/  IMAD.MOV.U32 R7, RZ, RZ, RZ ;  /* 0x000000ffff077224 */ /* 0x000fe400078e00ff */
[----:B-1----:R-:W-:-:S07]  /*0320*/  IMAD.WIDE.U32 R8, R10, 0xc80, R8 ;  /* 0x00000c800a087825 */ /* 0x002fce00078e0008 */
.L_x_3:
[----:B------:R-:W-:-:S06]  /*0330*/  IMAD R11, R14, 0x4, R1 ;  /* 0x000000040e0b7824 */ /* 0x000fcc00078e0201 */
[----:B------:R-:W5:Y:S01]  /*0340*/  LDL R11, [R11+0x4] ;  /* 0x000004000b0b7983 */ /* 0x000f620000100800 */
[----:B------:R-:W-:-:S07]  /*0350*/  IMAD.MOV.U32 R16, RZ, RZ, RZ ;  /* 0x000000ffff107224 */ /* 0x000fce00078e00ff */
.L_x_2:
[----:B-----5:R-:W-:Y:S01]  /*0360*/  SHF.R.U32.HI R21, RZ, R16, R11 ;  /* 0x00000010ff157219 */ /* 0x020fe2000001160b */
[----:B------:R-:W-:-:S03]  /*0370*/  IMAD.SHL.U32 R13, R14, 0x20, RZ ;  /* 0x000000200e0d7824 */ /* 0x000fc600078e00ff */
[----:B------:R-:W-:Y:S01]  /*0380*/  LOP3.LUT R15, R21, 0x1, RZ, 0xc0, !PT ;  /* 0x00000001150f7812 */ /* 0x000fe200078ec0ff */
[----:B------:R-:W-:-:S03]  /*0390*/  IMAD.IADD R12, R13, 0x1, R16 ;  /* 0x000000010d0c7824 */ /* 0x000fc600078e0210 */
[----:B------:R-:W-:Y:S01]  /*03a0*/  ISETP.NE.U32.AND P0, PT, R15, 0x1, PT ;  /* 0x000000010f00780c */ /* 0x000fe20003f05070 */
[----:B------:R-:W-:-:S03]  /*03b0*/  IMAD R13, R12, 0x5, RZ ;  /* 0x000000050c0d7824 */ /* 0x000fc600078e02ff */
[----:B------:R-:W-:Y:S01]  /*03c0*/  R2P PR, R21, 0x7e ;  /* 0x0000007e15007804 */ /* 0x000fe20000000000 */
[----:B------:R-:W-:-:S08]  /*03d0*/  IMAD.WIDE.U32 R12, R13, 0x4, R8 ;  /* 0x000000040d0c7825 */ /* 0x000fd000078e0008 */
[----:B------:R-:W2:Y:S04]  /*03e0*/  @!P0 LDG.E R18, desc[UR8][R12.64+0x10] ;  /* 0x000010080c128981 */ /* 0x000ea8000c1e1900 */
[----:B------:R-:W3:Y:S04]  /*03f0*/  @P1 LDG.E R20, desc[UR8][R12.64+0x24] ;  /* 0x000024080c141981 */ /* 0x000ee8000c1e1900 */
[----:B------:R-:W4:Y:S04]  /*0400*/  @P2 LDG.E R22, desc[UR8][R12.64+0x38] ;  /* 0x000038080c162981 */ /* 0x000f28000c1e1900 */
[----:B------:R-:W4:Y:S04]  /*0410*/  @P3 LDG.E R24, desc[UR8][R12.64+0x4c] ;  /* 0x00004c080c183981 */ /* 0x000f28000c1e1900 */
[----:B------:R-:W4:Y:S04]  /*0420*/  @P4 LDG.E R26, desc[UR8][R12.64+0x60] ;  /* 0x000060080c1a4981 */ /* 0x000f28000c1e1900 */
[----:B------:R-:W4:Y:S04]  /*0430*/  @!P0 LDG.E R15, desc[UR8][R12.64+0x4] ;  /* 0x000004080c0f8981 */ /* 0x000f28000c1e1900 */
[----:B------:R-:W4:Y:S04]  /*0440*/  @!P0 LDG.E R17, desc[UR8][R12.64+0xc] ;  /* 0x00000c080c118981 */ /* 0x000f28000c1e1900 */
[----:B------:R-:W4:Y:S04]  /*0450*/  @P1 LDG.E R19, desc[UR8][R12.64+0x18] ;  /* 0x000018080c131981 */ /* 0x000f28000c1e1900 */
[----:B------:R-:W4:Y:S04]  /*0460*/  @P3 LDG.E R23, desc[UR8][R12.64+0x40] ;  /* 0x000040080c173981 */ /* 0x000f28000c1e1900 */
[----:B------:R-:W4:Y:S04]  /*0470*/  @P5 LDG.E R25, desc[UR8][R12.64+0x70] ;  /* 0x000070080c195981 */ /* 0x000f28000c1e1900 */
[----:B------:R-:W4:Y:S01]  /*0480*/  @P6 LDG.E R28, desc[UR8][R12.64+0x88] ;  /* 0x000088080c1c6981 */ /* 0x000f22000c1e1900 */
[----:B--2---:R-:W-:-:S03]  /*0490*/  @!P0 LOP3.LUT R3, R3, R18, RZ, 0x3c, !PT ;  /* 0x0000001203038212 */ /* 0x004fc600078e3cff */
[----:B------:R-:W2:Y:S01]  /*04a0*/  @!P0 LDG.E R18, desc[UR8][R12.64] ;  /* 0x000000080c128981 */ /* 0x000ea2000c1e1900 */
[----:B---3--:R-:W-:-:S03]  /*04b0*/  @P1 LOP3.LUT R3, R3, R20, RZ, 0x3c, !PT ;  /* 0x0000001403031212 */ /* 0x008fc600078e3cff */
[----:B------:R-:W3:Y:S01]  /*04c0*/  @!P0 LDG.E R20, desc[UR8][R12.64+0x8] ;  /* 0x000008080c148981 */ /* 0x000ee2000c1e1900 */
[----:B----4-:R-:W-:-:S03]  /*04d0*/  @P2 LOP3.LUT R3, R3, R22, RZ, 0x3c, !PT ;  /* 0x0000001603032212 */ /* 0x010fc600078e3cff */
[----:B------:R-:W4:Y:S01]  /*04e0*/  @P1 LDG.E R22, desc[UR8][R12.64+0x14] ;  /* 0x000014080c161981 */ /* 0x000f22000c1e1900 */
[----:B------:R-:W-:-:S03]  /*04f0*/  @P3 LOP3.LUT R3, R3, R24, RZ, 0x3c, !PT ;  /* 0x0000001803033212 */ /* 0x000fc600078e3cff */
[----:B------:R-:W4:Y:S01]  /*0500*/  @P5 LDG.E R24, desc[UR8][R12.64+0x74] ;  /* 0x000074080c185981 */ /* 0x000f22000c1e1900 */
[----:B------:R-:W-:-:S03]  /*0510*/  @P4 LOP3.LUT R3, R3, R26, RZ, 0x3c, !PT ;  /* 0x0000001a03034212 */ /* 0x000fc600078e3cff */
[----:B------:R-:W4:Y:S01]  /*0520*/  @P3 LDG.E R26, desc[UR8][R12.64+0x44] ;  /* 0x000044080c1a3981 */ /* 0x000f22000c1e1900 */
[----:B------:R-:W-:-:S03]  /*0530*/  @!P0 LOP3.LUT R4, R4, R15, RZ, 0x3c, !PT ;  /* 0x0000000f04048212 */ /* 0x000fc600078e3cff */
[----:B------:R-:W4:Y:S01]  /*0540*/  @P1 LDG.E R15, desc[UR8][R12.64+0x20] ;  /* 0x000020080c0f1981 */ /* 0x000f22000c1e1900 */
[----:B------:R-:W-:-:S03]  /*0550*/  @!P0 LOP3.LUT R2, R2, R17, RZ, 0x3c, !PT ;  /* 0x0000001102028212 */ /* 0x000fc600078e3cff */
[----:B------:R-:W4:Y:S01]  /*0560*/  @P2 LDG.E R17, desc[UR8][R12.64+0x2c] ;  /* 0x00002c080c112981 */ /* 0x000f22000c1e1900 */
[----:B------:R-:W-:-:S03]  /*0570*/  @P1 LOP3.LUT R4, R4, R19, RZ, 0x3c, !PT ;  /* 0x0000001304041212 */ /* 0x000fc600078e3cff */
[----:B------:R-:W4:Y:S01]  /*0580*/  @P2 LDG.E R19, desc[UR8][R12.64+0x34] ;  /* 0x000034080c132981 */ /* 0x000f22000c1e1900 */
[----:B--2---:R-:W-:-:S03]  /*0590*/  @!P0 LOP3.LUT R7, R7, R18, RZ, 0x3c, !PT ;  /* 0x0000001207078212 */ /* 0x004fc600078e3cff */
[----:B------:R-:W2:Y:S01]  /*05a0*/  @P1 LDG.E R18, desc[UR8][R12.64+0x1c] ;  /* 0x00001c080c121981 */ /* 0x000ea2000c1e1900 */
[----:B---3--:R-:W-:-:S03]  /*05b0*/  @!P0 LOP3.LUT R5, R5, R20, RZ, 0x3c, !PT ;  /* 0x0000001405058212 */ /* 0x008fc600078e3cff */
[----:B------:R-:W3:Y:S01]  /*05c0*/  @P2 LDG.E R20, desc[UR8][R12.64+0x28] ;  /* 0x000028080c142981 */ /* 0x000ee2000c1e1900 */
[----:B----4-:R-:W-:-:S03]  /*05d0*/  @P1 LOP3.LUT R7, R7, R22, RZ, 0x3c, !PT ;  /* 0x0000001607071212 */ /* 0x010fc600078e3cff */
[----:B------:R-:W4:Y:S01]  /*05e0*/  @P2 LDG.E R22, desc[UR8][R12.64+0x30] ;  /* 0x000030080c162981 */ /* 0x000f22000c1e1900 */
[----:B------:R-:W-:-:S03]  /*05f0*/  @P5 LOP3.LUT R3, R3, R24, RZ, 0x3c, !PT ;  /* 0x0000001803035212 */ /* 0x000fc600078e3cff */
[----:B------:R-:W4:Y:S01]  /*0600*/  @P3 LDG.E R24, desc[UR8][R12.64+0x3c] ;  /* 0x00003c080c183981 */ /* 0x000f22000c1e1900 */
[----:B------:R-:W-:-:S03]  /*0610*/  @P1 LOP3.LUT R2, R2, R15, RZ, 0x3c, !PT ;  /* 0x0000000f02021212 */ /* 0x000fc600078e3cff */
[----:B------:R-:W4:Y:S01]  /*0620*/  @P3 LDG.E R15, desc[UR8][R12.64+0x48] ;  /* 0x000048080c0f3981 */ /* 0x000f22000c1e1900 */
[----:B------:R-:W-:-:S03]  /*0630*/  @P2 LOP3.LUT R4, R4, R17, RZ, 0x3c, !PT ;  /* 0x0000001104042212 */ /* 0x000fc600078e3cff */
[----:B------:R-:W4:Y:S01]  /*0640*/  @P4 LDG.E R17, desc[UR8][R12.64+0x54] ;  /* 0x000054080c114981 */ /* 0x000f22000c1e1900 */
[----:B------:R-:W-:Y:S02]  /*0650*/  @P2 LOP3.LUT R2, R2, R19, RZ, 0x3c, !PT ;  /* 0x0000001302022212 */ /* 0x000fe400078e3cff */
[----:B------:R-:W-:Y:S01]  /*0660*/  @P3 LOP3.LUT R4, R4, R23, RZ, 0x3c, !PT ;  /* 0x0000001704043212 */ /* 0x000fe200078e3cff */
[----:B------:R-:W4:Y:S04]  /*0670*/  @P4 LDG.E R19, desc[UR8][R12.64+0x5c] ;  /* 0x00005c080c134981 */ /* 0x000f28000c1e1900 */
[----:B------:R-:W4:Y:S01]  /*0680*/  @P5 LDG.E R23, desc[UR8][R12.64+0x68] ;  /* 0x000068080c175981 */ /* 0x000f22000c1e1900 */
[----:B--2---:R-:W-:-:S03]  /*0690*/  @P1 LOP3.LUT R5, R5, R18, RZ, 0x3c, !PT ;  /* 0x0000001205051212 */ /* 0x004fc600078e3cff */
[----:B------:R-:W2:Y:S01]  /*06a0*/  @P4 LDG.E R18, desc[UR8][R12.64+0x50] ;  /* 0x000050080c124981 */ /* 0x000ea2000c1e1900 */
[----:B---3--:R-:W-:-:S03]  /*06b0*/  @P2 LOP3.LUT R7, R7, R20, RZ, 0x3c, !PT ;  /* 0x0000001407072212 */ /* 0x008fc600078e3cff */
[----:B------:R-:W3:Y:S01]  /*06c0*/  @P4 LDG.E R20, desc[UR8][R12.64+0x58] ;  /* 0x000058080c144981 */ /* 0x000ee2000c1e1900 */
[----:B----4-:R-:W-:-:S03]  /*06d0*/  @P2 LOP3.LUT R5, R5, R22, RZ, 0x3c, !PT ;  /* 0x0000001605052212 */ /* 0x010fc600078e3cff */
[----:B------:R-:W4:Y:S01]  /*06e0*/  @P5 LDG.E R22, desc[UR8][R12.64+0x64] ;  /* 0x000064080c165981 */ /* 0x000f22000c1e1900 */
[----:B------:R-:W-:-:S03]  /*06f0*/  @P3 LOP3.LUT R7, R7, R24, RZ, 0x3c, !PT ;  /* 0x0000001807073212 */ /* 0x000fc600078e3cff */
[----:B------:R-:W4:Y:S01]  /*0700*/  @P5 LDG.E R24, desc[UR8][R12.64+0x6c] ;  /* 0x00006c080c185981 */ /* 0x000f22000c1e1900 */
[----:B------:R-:W-:Y:S02]  /*0710*/  LOP3.LUT P0, RZ, R21, 0x80, RZ, 0xc0, !PT ;  /* 0x0000008015ff7812 */ /* 0x000fe4000780c0ff */
[----:B------:R-:W-:Y:S02]  /*0720*/  @P3 LOP3.LUT R5, R5, R26, RZ, 0x3c, !PT ;  /* 0x0000001a05053212 */ /* 0x000fe400078e3cff */
[----:B------:R-:W-:Y:S02]  /*0730*/  @P3 LOP3.LUT R2, R2, R15, RZ, 0x3c, !PT ;  /* 0x0000000f02023212 */ /* 0x000fe400078e3cff */
[----:B------:R-:W4:Y:S01]  /*0740*/  @P6 LDG.E R15, desc[UR8][R12.64+0x7c] ;  /* 0x00007c080c0f6981 */ /* 0x000f22000c1e1900 */
[----:B------:R-:W-:-:S03]  /*0750*/  @P4 LOP3.LUT R4, R4, R17, RZ, 0x3c, !PT ;  /* 0x0000001104044212 */ /* 0x000fc600078e3cff */
[----:B------:R-:W4:Y:S01]  /*0760*/  @P6 LDG.E R17, desc[UR8][R12.64+0x84] ;  /* 0x000084080c116981 */ /* 0x000f22000c1e1900 */
[----:B------:R-:W-:-:S03]  /*0770*/  @P4 LOP3.LUT R2, R2, R19, RZ, 0x3c, !PT ;  /* 0x0000001302024212 */ /* 0x000fc600078e3cff */
[----:B------:R-:W4:Y:S01]  /*0780*/  @P0 LDG.E R26, desc[UR8][R12.64+0x9c] ;  /* 0x00009c080c1a0981 */ /* 0x000f22000c1e1900 */
[----:B------:R-:W-:-:S03]  /*0790*/  @P5 LOP3.LUT R4, R4, R23, RZ, 0x3c, !PT ;  /* 0x0000001704045212 */ /* 0x000fc600078e3cff */
        /* <DEDUP_REMOVED lines=10> */
[----:B------:R-:W-:Y:S02]  /*0840*/  @P5 LOP3.LUT R2, R2, R25, RZ, 0x3c, !PT ;  /* 0x0000001902025212 */ /* 0x000fe400078e3cff */
[----:B------:R-:W-:Y:S02]  /*0850*/  @P6 LOP3.LUT R3, R3, R28, RZ, 0x3c, !PT ;  /* 0x0000001c03036212 */ /* 0x000fe400078e3cff */
[----:B------:R-:W-:Y:S02]  /*0860*/  @P6 LOP3.LUT R4, R4, R15, RZ, 0x3c, !PT ;  /* 0x0000000f04046212 */ /* 0x000fe400078e3cff */
[----:B------:R-:W-:Y:S02]  /*0870*/  @P6 LOP3.LUT R2, R2, R17, RZ, 0x3c, !PT ;  /* 0x0000001102026212 */ /* 0x000fe400078e3cff */
[----:B------:R-:W-:Y:S02]  /*0880*/  @P0 LOP3.LUT R3, R3, R26, RZ, 0x3c, !PT ;  /* 0x0000001a03030212 */ /* 0x000fe400078e3cff */
[----:B------:R-:W-:-:S02]  /*0890*/  @P0 LOP3.LUT R4, R4, R19, RZ, 0x3c, !PT ;  /* 0x0000001304040212 */ /* 0x000fc400078e3cff */
[----:B------:R-:W-:Y:S02]  /*08a0*/  @P0 LOP3.LUT R2, R2, R23, RZ, 0x3c, !PT ;  /* 0x0000001702020212 */ /* 0x000fe400078e3cff */
[----:B--2---:R-:W-:Y:S02]  /*08b0*/  @P6 LOP3.LUT R7, R7, R18, RZ, 0x3c, !PT ;  /* 0x0000001207076212 */ /* 0x004fe400078e3cff */
[----:B---3--:R-:W-:Y:S02]  /*08c0*/  @P6 LOP3.LUT R5, R5, R20, RZ, 0x3c, !PT ;  /* 0x0000001405056212 */ /* 0x008fe400078e3cff */
[----:B----4-:R-:W-:Y:S02]  /*08d0*/  @P0 LOP3.LUT R7, R7, R22, RZ, 0x3c, !PT ;  /* 0x0000001607070212 */ /* 0x010fe400078e3cff */
[----:B------:R-:W-:Y:S02]  /*08e0*/  @P0 LOP3.LUT R5, R5, R24, RZ, 0x3c, !PT ;  /* 0x0000001805050212 */ /* 0x000fe400078e3cff */
[----:B------:R-:W-:-:S13]  /*08f0*/  R2P PR, R21.B1, 0x7f ;  /* 0x0000007f15007804 */ /* 0x000fda0000001000 */
[----:B------:R-:W2:Y:S04]  /*0900*/  @P0 LDG.E R18, desc[UR8][R12.64+0xa0] ;  /* 0x0000a0080c120981 */ /* 0x000ea8000c1e1900 */
[----:B------:R-:W3:Y:S04]  /*0910*/  @P0 LDG.E R17, desc[UR8][R12.64+0xa4] ;  /* 0x0000a4080c110981 */ /* 0x000ee8000c1e1900 */
[----:B------:R-:W4:Y:S04]  /*0920*/  @P0 LDG.E R20, desc[UR8][R12.64+0xa8] ;  /* 0x0000a8080c140981 */ /* 0x000f28000c1e1900 */
[----:B------:R-:W4:Y:S04]  /*0930*/  @P0 LDG.E R19, desc[UR8][R12.64+0xac] ;  /* 0x0000ac080c130981 */ /* 0x000f28000c1e1900 */
[----:B------:R-:W4:Y:S04]  /*0940*/  @P0 LDG.E R22, desc[UR8][R12.64+0xb0] ;  /* 0x0000b0080c160981 */ /* 0x000f28000c1e1900 */
[----:B------:R-:W4:Y:S04]  /*0950*/  @P1 LDG.E R24, desc[UR8][R12.64+0xb4] ;  /* 0x0000b4080c181981 */ /* 0x000f28000c1e1900 */
[----:B------:R-:W4:Y:S04]  /*0960*/  @P1 LDG.E R26, desc[UR8][R12.64+0xbc] ;  /* 0x0000bc080c1a1981 */ /* 0x000f28000c1e1900 */
[----:B------:R-:W4:Y:S04]  /*0970*/  @P1 LDG.E R15, desc[UR8][R12.64+0xc0] ;  /* 0x0000c0080c0f1981 */ /* 0x000f28000c1e1900 */
        /* <DEDUP_REMOVED lines=14> */
[----:B------:R-:W-:Y:S02]  /*0a60*/  LOP3.LUT P0, RZ, R21, 0x8000, RZ, 0xc0, !PT ;  /* 0x0000800015ff7812 */ /* 0x000fe4000780c0ff */
[----:B------:R-:W-:Y:S01]  /*0a70*/  @P1 LOP3.LUT R5, R5, R26, RZ, 0x3c, !PT ;  /* 0x0000001a05051212 */ /* 0x000fe200078e3cff */
[----:B------:R-:W4:Y:S01]  /*0a80*/  @P3 LDG.E R21, desc[UR8][R12.64+0xe0] ;  /* 0x0000e0080c153981 */ /* 0x000f22000c1e1900 */
[----:B------:R-:W-:-:S03]  /*0a90*/  @P1 LOP3.LUT R2, R2, R15, RZ, 0x3c, !PT ;  /* 0x0000000f02021212 */ /* 0x000fc600078e3cff */
[----:B------:R-:W4:Y:S04]  /*0aa0*/  @P3 LDG.E R26, desc[UR8][R12.64+0xdc] ;  /* 0x0000dc080c1a3981 */ /* 0x000f28000c1e1900 */
[----:B------:R-:W4:Y:S01]  /*0ab0*/  @P3 LDG.E R15, desc[UR8][R12.64+0xe8] ;  /* 0x0000e8080c0f3981 */ /* 0x000f22000c1e1900 */
[----:B------:R-:W-:-:S03]  /*0ac0*/  @P1 LOP3.LUT R4, R4, R23, RZ, 0x3c, !PT ;  /* 0x0000001704041212 */ /* 0x000fc600078e3cff */
        /* <DEDUP_REMOVED lines=41> */
[----:B------:R-:W-:-:S05]  /*0d60*/  VIADD R16, R16, 0x10 ;  /* 0x0000001010107836 */ /* 0x000fca0000000000 */
[----:B------:R-:W-:Y:S02]  /*0d70*/  ISETP.NE.AND P1, PT, R16, 0x20, PT ;  /* 0x000000201000780c */ /* 0x000fe40003f25270 */
[----:B--2---:R-:W-:Y:S02]  /*0d80*/  @P5 LOP3.LUT R3, R3, R18, RZ, 0x3c, !PT ;  /* 0x0000001203035212 */ /* 0x004fe400078e3cff */
[----:B---3--:R-:W-:Y:S02]  /*0d90*/  @P6 LOP3.LUT R4, R4, R17, RZ, 0x3c, !PT ;  /* 0x0000001104046212 */ /* 0x008fe400078e3cff */
[----:B----4-:R-:W-:Y:S02]  /*0da0*/  @P6 LOP3.LUT R7, R7, R20, RZ, 0x3c, !PT ;  /* 0x0000001407076212 */ /* 0x010fe400078e3cff */
[----:B------:R-:W-:Y:S02]  /*0db0*/  @P6 LOP3.LUT R2, R2, R19, RZ, 0x3c, !PT ;  /* 0x0000001302026212 */ /* 0x000fe400078e3cff */
[----:B------:R-:W-:-:S02]  /*0dc0*/  @P6 LOP3.LUT R5, R5, R22, RZ, 0x3c, !PT ;  /* 0x0000001605056212 */ /* 0x000fc400078e3cff */
[----:B------:R-:W-:Y:S02]  /*0dd0*/  @P6 LOP3.LUT R3, R3, R24, RZ, 0x3c, !PT ;  /* 0x0000001803036212 */ /* 0x000fe400078e3cff */
[----:B------:R-:W-:Y:S02]  /*0de0*/  @P0 LOP3.LUT R5, R5, R28, RZ, 0x3c, !PT ;  /* 0x0000001c05050212 */ /* 0x000fe400078e3cff */
[----:B------:R-:W-:Y:S02]  /*0df0*/  @P0 LOP3.LUT R3, R3, R23, RZ, 0x3c, !PT ;  /* 0x0000001703030212 */ /* 0x000fe400078e3cff */
[----:B------:R-:W-:Y:S02]  /*0e00*/  @P0 LOP3.LUT R7, R7, R26, RZ, 0x3c, !PT ;  /* 0x0000001a07070212 */ /* 0x000fe400078e3cff */
[----:B------:R-:W-:Y:S02]  /*0e10*/  @P0 LOP3.LUT R2, R2, R21, RZ, 0x3c, !PT ;  /* 0x0000001502020212 */ /* 0x000fe400078e3cff */
[----:B------:R-:W-:Y:S01]  /*0e20*/  @P0 LOP3.LUT R4, R4, R15, RZ, 0x3c, !PT ;  /* 0x0000000f04040212 */ /* 0x000fe200078e3cff */
[----:B------:R-:W-:Y:S06]  /*0e30*/  @P1 BRA `(.L_x_2) ;  /* 0xfffffff400481947 */ /* 0x000fec000383ffff */
[----:B------:R-:W-:-:S05]  /*0e40*/  VIADD R14, R14, 0x1 ;  /* 0x000000010e0e7836 */ /* 0x000fca0000000000 */
[----:B------:R-:W-:-:S13]  /*0e50*/  ISETP.NE.AND P0, PT, R14, 0x5, PT ;  /* 0x000000050e00780c */ /* 0x000fda0003f05270 */
[----:B------:R-:W-:Y:S05]  /*0e60*/  @P0 BRA `(.L_x_3) ;  /* 0xfffffff400300947 */ /* 0x000fea000383ffff */
[----:B------:R1:W-:Y:S01]  /*0e70*/  STL [R1+0x4], R7 ;  /* 0x0000040701007387 */ /* 0x0003e20000100800 */
[----:B------:R-:W-:-:S03]  /*0e80*/  ULOP3.LUT UR4, UR6, 0x3, URZ, 0xc0, !UPT ;  /* 0x0000000306047892 */ /* 0x000fc6000f8ec0ff */
[----:B------:R1:W-:Y:S01]  /*0e90*/  STL.64 [R1+0x8], R4 ;  /* 0x0000080401007387 */ /* 0x0003e20000100a00 */
[----:B------:R-:W-:-:S03]  /*0ea0*/  UISETP.NE.U32.AND UP0, UPT, UR4, 0x1, UPT ;  /* 0x000000010400788c */ /* 0x000fc6000bf05070 */
[----:B------:R1:W-:Y:S01]  /*0eb0*/  STL.64 [R1+0x10], R2 ;  /* 0x0000100201007387 */ /* 0x0003e20000100a00 */
[----:B------:R-:W-:-:S09]  /*0ec0*/  UISETP.NE.AND.EX UP0, UPT, URZ, URZ, UPT, UP0 ;  /* 0x000000ffff00728c */ /* 0x000fd2000bf05300 */
[----:B------:R-:W-:Y:S05]  /*0ed0*/  BRA.U !UP0, `(.L_x_1) ;  /* 0x0000001908087547 */ /* 0x000fea000b800000 */
[----:B------:R-:W-:Y:S01]  /*0ee0*/  UMOV UR4, URZ ;  /* 0x000000ff00047c82 */ /* 0x000fe20008000000 */
[----:B------:R-:W-:Y:S01]  /*0ef0*/  UMOV UR5, URZ ;  /* 0x000000ff00057c82 */ /* 0x000fe20008000000 */
[----:B------:R-:W-:Y:S02]  /*0f00*/  IMAD.MOV.U32 R14, RZ, RZ, RZ ;  /* 0x000000ffff0e7224 */ /* 0x000fe400078e00ff */
[----:B-1----:R-:W-:Y:S02]  /*0f10*/  IMAD.MOV.U32 R7, RZ, RZ, RZ ;  /* 0x000000ffff077224 */ /* 0x002fe400078e00ff */
[----:B------:R-:W-:Y:S02]  /*0f20*/  IMAD.U32 R3, RZ, RZ, UR4 ;  /* 0x00000004ff037e24 */ /* 0x000fe4000f8e00ff */
[----:B------:R-:W-:Y:S02]  /*0f30*/  IMAD.U32 R2, RZ, RZ, UR5 ;  /* 0x00000005ff027e24 */ /* 0x000fe4000f8e00ff */
[----:B------:R-:W-:-:S02]  /*0f40*/  IMAD.U32 R5, RZ, RZ, UR4 ;  /* 0x00000004ff057e24 */ /* 0x000fc4000f8e00ff */
[----:B------:R-:W-:-:S07]  /*0f50*/  IMAD.U32 R4, RZ, RZ, UR5 ;  /* 0x00000005ff047e24 */ /* 0x000fce000f8e00ff */
.L_x_5:
[----:B------:R-:W-:-:S06]  /*0f60*/  IMAD R11, R14, 0x4, R1 ;  /* 0x000000040e0b7824 */ /* 0x000fcc00078e0201 */
[----:B------:R-:W5:Y:S01]  /*0f70*/  LDL R11, [R11+0x4] ;  /* 0x000004000b0b7983 */ /* 0x000f620000100800 */
[----:B------:R-:W-:-:S07]  /*0f80*/  IMAD.MOV.U32 R16, RZ, RZ, RZ ;  /* 0x000000ffff107224 */ /* 0x000fce00078e00ff */
.L_x_4:
        /* <DEDUP_REMOVED lines=183> */
[----:B------:R-:W-:Y:S05]  /*1b00*/  BRA.U UP0, `(.L_x_1) ;  /* 0x0000000900fc7547 */ /* 0x000fea000b800000 */
[----:B------:R-:W-:Y:S01]  /*1b10*/  UMOV UR4, URZ ;  /* 0x000000ff00047c82 */ /* 0x000fe20008000000 */
[----:B------:R-:W-:Y:S01]  /*1b20*/  UMOV UR5, URZ ;  /* 0x000000ff00057c82 */ /* 0x000fe20008000000 */
[----:B------:R-:W-:Y:S02]  /*1b30*/  IMAD.MOV.U32 R14, RZ, RZ, RZ ;  /* 0x000000ffff0e7224 */ /* 0x000fe400078e00ff */
[----:B--2---:R-:W-:Y:S02]  /*1b40*/  IMAD.MOV.U32 R7, RZ, RZ, RZ ;  /* 0x000000ffff077224 */ /* 0x004fe400078e00ff */
[----:B------:R-:W-:Y:S02]  /*1b50*/  IMAD.U32 R3, RZ, RZ, UR4 ;  /* 0x00000004ff037e24 */ /* 0x000fe4000f8e00ff */
[----:B------:R-:W-:Y:S02]  /*1b60*/  IMAD.U32 R2, RZ, RZ, UR5 ;  /* 0x00000005ff027e24 */ /* 0x000fe4000f8e00ff */
[----:B------:R-:W-:-:S02]  /*1b70*/  IMAD.U32 R5, RZ, RZ, UR4 ;  /* 0x00000004ff057e24 */ /* 0x000fc4000f8e00ff */
[----:B------:R-:W-:-:S07]  /*1b80*/  IMAD.U32 R4, RZ, RZ, UR5 ;  /* 0x00000005ff047e24 */ /* 0x000fce000f8e00ff */
.L_x_7:
[----:B------:R-:W-:-:S06]  /*1b90*/  IMAD R11, R14, 0x4, R1 ;  /* 0x000000040e0b7824 */ /* 0x000fcc00078e0201 */
[----:B------:R-:W5:Y:S01]  /*1ba0*/  LDL R11, [R11+0x4] ;  /* 0x000004000b0b7983 */ /* 0x000f620000100800 */
[----:B------:R-:W-:-:S07]  /*1bb0*/  IMAD.MOV.U32 R16, RZ, RZ, RZ ;  /* 0x000000ffff107224 */ /* 0x000fce00078e00ff */
.L_x_6:
        /* <DEDUP_REMOVED lines=177> */
[----:B------:R3:W-:Y:S04]  /*26d0*/  STL [R1+0x4], R7 ;  /* 0x0000040701007387 */ /* 0x0007e80000100800 */
[----:B------:R3:W-:Y:S04]  /*26e0*/  STL.64 [R1+0x8], R4 ;  /* 0x0000080401007387 */ /* 0x0007e80000100a00 */
[----:B------:R3:W-:Y:S02]  /*26f0*/  STL.64 [R1+0x10], R2 ;  /* 0x0000100201007387 */ /* 0x0007e40000100a00 */
.L_x_1:
[----:B------:R-:W-:Y:S01]  /*2700*/  UISETP.GT.U32.AND UP0, UPT, UR6, 0x3, UPT ;  /* 0x000000030600788c */ /* 0x000fe2000bf04070 */
[----:B------:R-:W-:Y:S01]  /*2710*/  VIADD R10, R10, 0x1 ;  /* 0x000000010a0a7836 */ /* 0x000fe20000000000 */
[----:B------:R-:W-:Y:S02]  /*2720*/  USHF.R.U64 UR4, UR6, 0x2, UR7 ;  /* 0x0000000206047899 */ /* 0x000fe40008001207 */
[----:B------:R-:W-:Y:S02]  /*2730*/  UISETP.GT.U32.AND.EX UP0, UPT, UR7, URZ, UPT, UP0 ;  /* 0x000000ff0700728c */ /* 0x000fe4000bf04100 */
[----:B------:R-:W-:-:S03]  /*2740*/  USHF.R.U32.HI UR5, URZ, 0x2, UR7 ;  /* 0x00000002ff057899 */ /* 0x000fc60008011607 */
[----:B------:R-:W-:-:S04]  /*2750*/  UMOV UR6, UR4 ;  /* 0x0000000400067c82 */ /* 0x000fc80008000000 */
[----:B------:R-:W-:Y:S01]  /*2760*/  UMOV UR7, UR5 ;  /* 0x0000000500077c82 */ /* 0x000fe20008000000 */
[----:B------:R-:W-:Y:S05]  /*2770*/  BRA.U UP0, `(.L_x_8) ;  /* 0xffffffd900c47547 */ /* 0x000fea000b83ffff */
.L_x_0:
[----:B------:R-:W4:Y:S02]  /*2780*/  LDC R8, c[0x0][0x3bc] ;  /* 0x0000ef00ff087b82 */ /* 0x000f240000000800 */
[----:B----4-:R-:W-:-:S13]  /*2790*/  ISETP.GE.AND P0, PT, R8, 0x1, PT ;  /* 0x000000010800780c */ /* 0x010fda0003f06270 */
[----:B------:R-:W-:Y:S05]  /*27a0*/  @!P0 EXIT ;  /* 0x000000000000894d */ /* 0x000fea0003800000 */
[----:B------:R-:W4:Y:S01]  /*27b0*/  LDC.64 R14, c[0x0][0x390] ;  /* 0x0000e400ff0e7b82 */ /* 0x000f220000000a00 */
[----:B------:R-:W-:Y:S01]  /*27c0*/  CS2R R18, SRZ ;  /* 0x0000000000127805 */ /* 0x000fe2000001ff00 */
[----:B------:R-:W-:Y:S01]  /*27d0*/  IMAD.MOV.U32 R20, RZ, RZ, RZ ;  /* 0x000000ffff147224 */ /* 0x000fe200078e00ff */
[----:B------:R-:W0:Y:S01]  /*27e0*/  LDCU UR4, c[0x0][0x3bc] ;  /* 0x00007780ff0477ac */ /* 0x000e220008000800 */
[----:B------:R-:W-:Y:S02]  /*27f0*/  IMAD.MOV.U32 R25, RZ, RZ, R3 ;  /* 0x000000ffff197224 */ /* 0x000fe400078e0003 */
[----:B------:R-:W-:Y:S02]  /*2800*/  IMAD.MOV.U32 R21, RZ, RZ, R2 ;  /* 0x000000ffff157224 */ /* 0x000fe400078e0002 */
[----:B------:R-:W5:Y:S08]  /*2810*/  LDC.64 R12, c[0x0][0x398] ;  /* 0x0000e600ff0c7b82 */ /* 0x000f700000000a00 */
[----:B------:R-:W1:Y:S08]  /*2820*/  LDC.64 R10, c[0x0][0x380] ;  /* 0x0000e000ff0a7b82 */ /* 0x000e700000000a00 */
[----:B------:R-:W2:Y:S01]  /*2830*/  LDC.64 R8, c[0x0][0x3a0] ;  /* 0x0000e800ff087b82 */ /* 0x000ea20000000a00 */
[----:B----4-:R-:W-:-:S07]  /*2840*/  IMAD.WIDE R14, R0, 0x4, R14 ;  /* 0x00000004000e7825 */ /* 0x010fce00078e020e */
[----:B------:R-:W4:Y:S01]  /*2850*/  LDC.64 R16, c[0x0][0x3a8] ;  /* 0x0000ea00ff107b82 */ /* 0x000f220000000a00 */
[----:B-----5:R-:W-:-:S04]  /*2860*/  IMAD.WIDE R12, R0, 0x4, R12 ;  /* 0x00000004000c7825 */ /* 0x020fc800078e020c */
[----:B-1----:R-:W-:-:S04]  /*2870*/  IMAD.WIDE R10, R0, 0x4, R10 ;  /* 0x00000004000a7825 */ /* 0x002fc800078e020a */
[----:B--2---:R-:W-:-:S04]  /*2880*/  IMAD.WIDE R8, R0, 0x4, R8 ;  /* 0x0000000400087825 */ /* 0x004fc800078e0208 */
[----:B----4-:R-:W-:-:S04]  /*2890*/  IMAD.WIDE R16, R0, 0x4, R16 ;  /* 0x0000000400107825 */ /* 0x010fc800078e0210 */
[----:B0-----:R-:W-:-:S07]  /*28a0*/  IMAD.MOV.U32 R0, RZ, RZ, R5 ;  /* 0x000000ffff007224 */ /* 0x001fce00078e0005 */
.L_x_14:
[----:B------:R0:W5:Y:S04]  /*28b0*/  LDG.E R22, desc[UR8][R14.64] ;  /* 0x000000080e167981 */ /* 0x000168000c1e1900 */
[----:B------:R0:W5:Y:S01]  /*28c0*/  LDG.E R23, desc[UR8][R12.64] ;  /* 0x000000080c177981 */ /* 0x000162000c1e1900 */
[----:B------:R-:W-:Y:S01]  /*28d0*/  ISETP.NE.AND P0, PT, R18, 0x1, PT ;  /* 0x000000011200780c */ /* 0x000fe20003f05270 */
[----:B------:R-:W-:Y:S01]  /*28e0*/  BSSY.RECONVERGENT B0, `(.L_x_9) ;  /* 0x000004c000007945 */ /* 0x000fe20003800200 */
[----:B------:R-:W-:Y:S02]  /*28f0*/  VIADD R20, R20, 0x1 ;  /* 0x0000000114147836 */ /* 0x000fe40000000000 */
[----:B------:R-:W-:Y:S02]  /*2900*/  IMAD.MOV.U32 R24, RZ, RZ, R19 ;  /* 0x000000ffff187224 */ /* 0x000fe400078e0013 */
[----:B------:R-:W-:-:S07]  /*2910*/  IMAD.MOV.U32 R18, RZ, RZ, RZ ;  /* 0x000000ffff127224 */ /* 0x000fce00078e00ff */
[----:B0-----:R-:W-:Y:S05]  /*2920*/  @!P0 BRA `(.L_x_10) ;  /* 0x00000004001c8947 */ /* 0x001fea0003800000 */
[----:B------:R-:W-:Y:S01]  /*2930*/  SHF.R.U32.HI R0, RZ, 0x2, R7 ;  /* 0x00000002ff007819 */ /* 0x000fe20000011607 */
[----:B------:R-:W-:Y:S01]  /*2940*/  IMAD.MOV.U32 R25, RZ, RZ, 0x7f800000 ;  /* 0x7f800000ff197424 */ /* 0x000fe200078e00ff */
[----:B------:R-:W-:Y:S02]  /*2950*/  BSSY.RECONVERGENT B1, `(.L_x_11) ;  /* 0x000003b000017945 */ /* 0x000fe40003800200 */
[----:B------:R-:W-:Y:S01]  /*2960*/  LOP3.LUT R0, R0, R7, RZ, 0x3c, !PT ;  /* 0x0000000700007212 */ /* 0x000fe200078e3cff */
[----:B---3--:R-:W-:-:S04]  /*2970*/  IMAD.SHL.U32 R7, R3, 0x10, RZ ;  /* 0x0000001003077824 */ /* 0x008fc800078e00ff */
[----:B------:R-:W-:-:S05]  /*2980*/  IMAD.SHL.U32 R18, R0, 0x2, RZ ;  /* 0x0000000200127824 */ /* 0x000fca00078e00ff */
[----:B------:R-:W-:Y:S01]  /*2990*/  LOP3.LUT R18, R0, R18, R7, 0x96, !PT ;  /* 0x0000001200127212 */ /* 0x000fe200078e9607 */
[----:B------:R-:W-:-:S03]  /*29a0*/  IMAD.MOV.U32 R7, RZ, RZ, 0x2f800000 ;  /* 0x2f800000ff077424 */ /* 0x000fc600078e00ff */
[----:B------:R-:W-:Y:S01]  /*29b0*/  LOP3.LUT R21, R18, R3, RZ, 0x3c, !PT ;  /* 0x0000000312157212 */ /* 0x000fe200078e3cff */
[----:B------:R-:W-:-:S03]  /*29c0*/  IMAD.MOV.U32 R18, RZ, RZ, 0x3e055027 ;  /* 0x3e055027ff127424 */ /* 0x000fc600078e00ff */
[C---:B------:R-:W-:Y:S01]  /*29d0*/  IADD3 R0, PT, PT, R6.reuse, 0x587c5, R21 ;  /* 0x000587c506007810 */ /* 0x040fe20007ffe015 */
[----:B------:R-:W-:-:S03]  /*29e0*/  VIADD R6, R6, 0xb0f8a ;  /* 0x000b0f8a06067836 */ /* 0x000fc60000000000 */
[----:B------:R-:W-:-:S05]  /*29f0*/  I2FP.F32.U32 R0, R0 ;  /* 0x0000000000007245 */ /* 0x000fca0000201000 */
[----:B------:R-:W-:-:S05]  /*2a00*/  FFMA R0, R0, R7, 1.1641532182693481445e-10 ;  /* 0x2f00000000007423 */ /* 0x000fca0000000007 */
[----:B------:R-:W-:-:S13]  /*2a10*/  FSETP.GEU.AND P0, PT, R0, 1.175494350822287508e-38, PT ;  /* 0x008000000000780b */ /* 0x000fda0003f0e000 */
[----:B------:R-:W-:-:S04]  /*2a20*/  @!P0 FMUL R0, R0, 8388608 ;  /* 0x4b00000000008820 */ /* 0x000fc80000400000 */
[----:B------:R-:W-:-:S05]  /*2a30*/  VIADD R19, R0, 0xc0d55555 ;  /* 0xc0d5555500137836 */ /* 0x000fca0000000000 */
[----:B------:R-:W-:-:S05]  /*2a40*/  LOP3.LUT R19, R19, 0xff800000, RZ, 0xc0, !PT ;  /* 0xff80000013137812 */ /* 0x000fca00078ec0ff */
[----:B------:R-:W-:Y:S01]  /*2a50*/  IMAD.IADD R7, R0, 0x1, -R19 ;  /* 0x0000000100077824 */ /* 0x000fe200078e0a13 */
[----:B------:R-:W-:-:S03]  /*2a60*/  I2FP.F32.S32 R19, R19 ;  /* 0x0000001300137245 */ /* 0x000fc60000201400 */
[----:B------:R-:W-:-:S04]  /*2a70*/  FADD R7, R7, -1 ;  /* 0xbf80000007077421 */ /* 0x000fc80000000000 */
[----:B------:R-:W-:-:S04]  /*2a80*/  FFMA R18, R7, -R18, 0.14084610342979431152 ;  /* 0x3e1039f607127423 */ /* 0x000fc80000000812 */
[----:B------:R-:W-:-:S04]  /*2a90*/  FFMA R18, R7, R18, -0.12148627638816833496 ;  /* 0xbdf8cdcc07127423 */ /* 0x000fc80000000012 */
[----:B------:R-:W-:-:S04]  /*2aa0*/  FFMA R18, R7, R18, 0.13980610668659210205 ;  /* 0x3e0f295507127423 */ /* 0x000fc80000000012 */
[----:B------:R-:W-:-:S04]  /*2ab0*/  FFMA R18, R7, R18, -0.16684235632419586182 ;  /* 0xbe2ad8b907127423 */ /* 0x000fc80000000012 */
[----:B------:R-:W-:-:S04]  /*2ac0*/  FFMA R18, R7, R18, 0.20012299716472625732 ;  /* 0x3e4ced0b07127423 */ /* 0x000fc80000000012 */
[----:B------:R-:W-:-:S04]  /*2ad0*/  FFMA R18, R7, R18, -0.24999669194221496582 ;  /* 0xbe7fff2207127423 */ /* 0x000fc80000000012 */
[----:B------:R-:W-:-:S04]  /*2ae0*/  FFMA R18, R7, R18, 0.33333182334899902344 ;  /* 0x3eaaaa7807127423 */ /* 0x000fc80000000012 */
[C---:B------:R-:W-:Y:S01]  /*2af0*/  FFMA R24, R7.reuse, R18, -0.5 ;  /* 0xbf00000007187423 */ /* 0x040fe20000000012 */
[----:B------:R-:W-:Y:S02]  /*2b00*/  FSEL R18, RZ, -23, P0 ;  /* 0xc1b80000ff127808 */ /* 0x000fe40000000000 */
[----:B------:R-:W-:Y:S01]  /*2b10*/  ISETP.GT.U32.AND P0, PT, R0, 0x7f7fffff, PT ;  /* 0x7f7fffff0000780c */ /* 0x000fe20003f04070 */
[----:B------:R-:W-:Y:S02]  /*2b20*/  FMUL R24, R7, R24 ;  /* 0x0000001807187220 */ /* 0x000fe40000400000 */
[----:B------:R-:W-:Y:S02]  /*2b30*/  FFMA R18, R19, 1.1920928955078125e-07, R18 ;  /* 0x3400000013127823 */ /* 0x000fe40000000012 */
[----:B------:R-:W-:Y:S01]  /*2b40*/  FFMA R19, R7, R24, R7 ;  /* 0x0000001807137223 */ /* 0x000fe20000000007 */
[----:B------:R-:W-:-:S03]  /*2b50*/  SHF.R.U32.HI R7, RZ, 0x2, R4 ;  /* 0x00000002ff077819 */ /* 0x000fc60000011604 */
[----:B------:R-:W-:Y:S01]  /*2b60*/  FFMA R19, R18, 0.69314718246459960938, R19 ;  /* 0x3f31721812137823 */ /* 0x000fe20000000013 */
[----:B------:R-:W-:Y:S01]  /*2b70*/  LOP3.LUT R7, R7, R4, RZ, 0x3c, !PT ;  /* 0x0000000407077212 */ /* 0x000fe200078e3cff */
[----:B------:R-:W-:Y:S02]  /*2b80*/  IMAD.SHL.U32 R4, R21, 0x10, RZ ;  /* 0x0000001015047824 */ /* 0x000fe400078e00ff */
[C---:B------:R-:W-:Y:S01]  /*2b90*/  @P0 FFMA R19, R0.reuse, R25, +INF ;  /* 0x7f80000000130423 */ /* 0x040fe20000000019 */
[----:B------:R-:W-:Y:S01]  /*2ba0*/  FSETP.NEU.AND P0, PT, R0, RZ, PT ;  /* 0x000000ff0000720b */ /* 0x000fe20003f0d000 */
[----:B------:R-:W-:Y:S02]  /*2bb0*/  IMAD.SHL.U32 R18, R7, 0x2, RZ ;  /* 0x0000000207127824 */ /* 0x000fe400078e00ff */
[----:B------:R-:W-:-:S03]  /*2bc0*/  FMUL R19, R19, -2 ;  /* 0xc000000013137820 */ /* 0x000fc60000400000 */
[----:B------:R-:W-:Y:S02]  /*2bd0*/  LOP3.LUT R4, R7, R18, R4, 0x96, !PT ;  /* 0x0000001207047212 */ /* 0x000fe400078e9604 */
[----:B------:R-:W-:Y:S02]  /*2be0*/  FSEL R0, R19, +INF , P0 ;  /* 0x7f80000013007808 */ /* 0x000fe40000000000 */
[----:B------:R-:W-:Y:S02]  /*2bf0*/  LOP3.LUT R25, R4, R21, RZ, 0x3c, !PT ;  /* 0x0000001504197212 */ /* 0x000fe400078e3cff */
[----:B------:R0:W1:Y:S01]  /*2c00*/  MUFU.RSQ R27, R0 ;  /* 0x00000000001b7308 */ /* 0x0000620000001400 */
[----:B------:R-:W-:Y:S02]  /*2c10*/  VIADD R7, R0, 0xf3000000 ;  /* 0xf300000000077836 */ /* 0x000fe40000000000 */
[----:B------:R-:W-:-:S03]  /*2c20*/  IMAD.IADD R4, R25, 0x1, R6 ;  /* 0x0000000119047824 */ /* 0x000fc600078e0206 */
[----:B------:R-:W-:Y:S01]  /*2c30*/  ISETP.GT.U32.AND P0, PT, R7, 0x727fffff, PT ;  /* 0x727fffff0700780c */ /* 0x000fe20003f04070 */
[----:B------:R-:W-:Y:S01]  /*2c40*/  IMAD.MOV.U32 R7, RZ, RZ, 0x30c90fdb ;  /* 0x30c90fdbff077424 */ /* 0x000fe200078e00ff */
[----:B------:R-:W-:-:S05]  /*2c50*/  I2FP.F32.U32 R4, R4 ;  /* 0x0000000400047245 */ /* 0x000fca0000201000 */
[----:B------:R-:W-:-:S06]  /*2c60*/  FFMA R4, R4, R7, 7.314590599882819788e-10 ;  /* 0x30490fdb04047423 */ /* 0x000fcc0000000007 */
[----:B01----:R-:W-:Y:S05]  /*2c70*/  @!P0 BRA `(.L_x_12) ;  /* 0x0000000000108947 */ /* 0x003fea0003800000 */
[----:B------:R-:W-:-:S07]  /*2c80*/  MOV R18, 0x2ca0 ;  /* 0x00002ca000127802 */ /* 0x000fce0000000f00 */
[----:B-----5:R-:W-:Y:S05]  /*2c90*/  CALL.REL.NOINC `($__internal_0_$__cuda_sm20_sqrt_rn_f32_slowpath) ;  /* 0x0000000000747944 */ /* 0x020fea0003c00000 */
[----:B------:R-:W-:Y:S01]  /*2ca0*/  IMAD.MOV.U32 R19, RZ, RZ, R7 ;  /* 0x000000ffff137224 */ /* 0x000fe200078e0007 */
[----:B------:R-:W-:Y:S06]  /*2cb0*/  BRA `(.L_x_13) ;  /* 0x0000000000107947 */ /* 0x000fec0003800000 */
.L_x_12:
[----:B------:R-:W-:Y:S01]  /*2cc0*/  FMUL.FTZ R19, R0, R27 ;  /* 0x0000001b00137220 */ /* 0x000fe20000410000 */
[----:B------:R-:W-:-:S03]  /*2cd0*/  FMUL.FTZ R7, R27, 0.5 ;  /* 0x3f0000001b077820 */ /* 0x000fc60000410000 */
[----:B------:R-:W-:-:S04]  /*2ce0*/  FFMA R0, -R19, R19, R0 ;  /* 0x0000001313007223 */ /* 0x000fc80000000100 */
[----:B------:R-:W-:-:S07]  /*2cf0*/  FFMA R19, R0, R7, R19 ;  /* 0x0000000700137223 */ /* 0x000fce0000000013 */
.L_x_13:
[----:B------:R-:W-:Y:S05]  /*2d00*/  BSYNC.RECONVERGENT B1 ;  /* 0x0000000000017941 */ /* 0x000fea0003800200 */
.L_x_11:
[----:B------:R-:W-:Y:S01]  /*2d10*/  FMUL.RZ R26, R4, 0.15915493667125701904 ;  /* 0x3e22f983041a7820 */ /* 0x000fe2000040c000 */
[----:B------:R-:W-:Y:S02]  /*2d20*/  IMAD.MOV.U32 R0, RZ, RZ, R3 ;  /* 0x000000ffff007224 */ /* 0x000fe400078e0003 */
[----:B------:R-:W-:Y:S01]  /*2d30*/  IMAD.MOV.U32 R18, RZ, RZ, 0x1 ;  /* 0x00000001ff127424 */ /* 0x000fe200078e00ff */
[----:B------:R-:W0:Y:S01]  /*2d40*/  MUFU.SIN R24, R26 ;  /* 0x0000001a00187308 */ /* 0x000e220000000400 */
[----:B------:R-:W-:-:S07]  /*2d50*/  IMAD.MOV.U32 R7, RZ, RZ, R5 ;  /* 0x000000ffff077224 */ /* 0x000fce00078e0005 */
[----:B------:R-:W1:Y:S01]  /*2d60*/  MUFU.COS R4, R26 ;  /* 0x0000001a00047308 */ /* 0x000e620000000000 */
[-C--:B0-----:R-:W-:Y:S01]  /*2d70*/  FMUL R24, R24, R19.reuse ;  /* 0x0000001318187220 */ /* 0x081fe20000400000 */
[----:B-1----:R-:W-:Y:S01]  /*2d80*/  FMUL R19, R4, R19 ;  /* 0x0000001304137220 */ /* 0x002fe20000400000 */
[----:B------:R-:W-:-:S07]  /*2d90*/  IMAD.MOV.U32 R4, RZ, RZ, R2 ;  /* 0x000000ffff047224 */ /* 0x000fce00078e0002 */
.L_x_10:
[----:B------:R-:W-:Y:S05]  /*2da0*/  BSYNC.RECONVERGENT B0 ;  /* 0x0000000000007941 */ /* 0x000fea0003800200 */
.L_x_9:
[----:B-----5:R-:W-:-:S05]  /*2db0*/  FFMA R23, R23, R24, R22 ;  /* 0x0000001817177223 */ /* 0x020fca0000000016 */
[----:B------:R0:W-:Y:S04]  /*2dc0*/  STG.E desc[UR8][R10.64], R23 ;  /* 0x000000170a007986 */ /* 0x0001e8000c101908 */
[----:B---3--:R-:W2:Y:S02]  /*2dd0*/  LDG.E R2, desc[UR8][R8.64] ;  /* 0x0000000808027981 */ /* 0x008ea4000c1e1900 */
[----:B--2---:R-:W-:-:S13]  /*2de0*/  FSETP.GE.AND P0, PT, R23, R2, PT ;  /* 0x000000021700720b */ /* 0x004fda0003f06000 */
[----:B------:R-:W2:Y:S01]  /*2df0*/  @P0 LDG.E R2, desc[UR8][R16.64] ;  /* 0x0000000810020981 */ /* 0x000ea2000c1e1900 */
[----:B------:R-:W-:Y:S01]  /*2e00*/  ISETP.LT.AND P1, PT, R20, UR4, PT ;  /* 0x0000000414007c0c */ /* 0x000fe2000bf21270 */
[----:B------:R-:W-:Y:S02]  /*2e10*/  IMAD.MOV.U32 R3, RZ, RZ, R25 ;  /* 0x000000ffff037224 */ /* 0x000fe400078e0019 */
[----:B------:R-:W-:Y:S01]  /*2e20*/  IMAD.MOV.U32 R5, RZ, RZ, R0 ;  /* 0x000000ffff057224 */ /* 0x000fe200078e0000 */
[----:B--2---:R-:W-:Y:S01]  /*2e30*/  FSETP.GTU.OR P0, PT, R23, R2, !P0 ;  /* 0x000000021700720b */ /* 0x004fe2000470c400 */
[----:B------:R-:W-:-:S12]  /*2e40*/  IMAD.MOV.U32 R2, RZ, RZ, R21 ;  /* 0x000000ffff027224 */ /* 0x000fd800078e0015 */
[----:B0-----:R-:W-:Y:S05]  /*2e50*/  @P0 BRA P1, `(.L_x_14) ;  /* 0xfffffff800940947 */ /* 0x001fea000083ffff */
[----:B------:R-:W-:Y:S05]  /*2e60*/  EXIT ;  /* 0x000000000000794d */ /* 0x000fea0003800000 */
        .weak           $__internal_0_$__cuda_sm20_sqrt_rn_f32_slowpath
        .type           $__internal_0_$__cuda_sm20_sqrt_rn_f32_slowpath,@function
        .size           $__internal_0_$__cuda_sm20_sqrt_rn_f32_slowpath,(.L_x_17 - $__internal_0_$__cuda_sm20_sqrt_rn_f32_slowpath)
$__internal_0_$__cuda_sm20_sqrt_rn_f32_slowpath:
[----:B------:R-:W-:-:S13]  /*2e70*/  LOP3.LUT P0, RZ, R0, 0x7fffffff, RZ, 0xc0, !PT ;  /* 0x7fffffff00ff7812 */ /* 0x000fda000780c0ff */
[----:B------:R-:W-:Y:S01]  /*2e80*/  @!P0 IMAD.MOV.U32 R7, RZ, RZ, R0 ;  /* 0x000000ffff078224 */ /* 0x000fe200078e0000 */
[----:B------:R-:W-:Y:S06]  /*2e90*/  @!P0 BRA `(.L_x_15) ;  /* 0x0000000000408947 */ /* 0x000fec0003800000 */
[----:B------:R-:W-:-:S13]  /*2ea0*/  FSETP.GEU.FTZ.AND P0, PT, R0, RZ, PT ;  /* 0x000000ff0000720b */ /* 0x000fda0003f1e000 */
[----:B------:R-:W-:Y:S01]  /*2eb0*/  @!P0 IMAD.MOV.U32 R7, RZ, RZ, 0x7fffffff ;  /* 0x7fffffffff078424 */ /* 0x000fe200078e00ff */
[----:B------:R-:W-:Y:S06]  /*2ec0*/  @!P0 BRA `(.L_x_15) ;  /* 0x0000000000348947 */ /* 0x000fec0003800000 */
[----:B------:R-:W-:-:S13]  /*2ed0*/  FSETP.GTU.FTZ.AND P0, PT, |R0|, +INF , PT ;  /* 0x7f8000000000780b */ /* 0x000fda0003f1c200 */
[----:B------:R-:W-:Y:S01]  /*2ee0*/  @P0 FADD.FTZ R7, R0, 1 ;  /* 0x3f80000000070421 */ /* 0x000fe20000010000 */
[----:B------:R-:W-:Y:S06]  /*2ef0*/  @P0 BRA `(.L_x_15) ;  /* 0x0000000000280947 */ /* 0x000fec0003800000 */
[----:B------:R-:W-:-:S13]  /*2f00*/  FSETP.NEU.FTZ.AND P0, PT, |R0|, +INF , PT ;  /* 0x7f8000000000780b */ /* 0x000fda0003f1d200 */
[----:B------:R-:W-:-:S04]  /*2f10*/  @P0 FFMA R19, R0, 1.84467440737095516160e+19, RZ ;  /* 0x5f80000000130823 */ /* 0x000fc800000000ff */
[----:B------:R-:W0:Y:S02]  /*2f20*/  @P0 MUFU.RSQ R24, R19 ;  /* 0x0000001300180308 */ /* 0x000e240000001400 */
[----:B0-----:R-:W-:Y:S01]  /*2f30*/  @P0 FMUL.FTZ R26, R19, R24 ;  /* 0x00000018131a0220 */ /* 0x001fe20000410000 */
[----:B------:R-:W-:-:S03]  /*2f40*/  @P0 FMUL.FTZ R24, R24, 0.5 ;  /* 0x3f00000018180820 */ /* 0x000fc60000410000 */
[----:B------:R-:W-:-:S04]  /*2f50*/  @P0 FADD.FTZ R7, -R26, -RZ ;  /* 0x800000ff1a070221 */ /* 0x000fc80000010100 */
[----:B------:R-:W-:Y:S01]  /*2f60*/  @P0 FFMA R27, R26, R7, R19 ;  /* 0x000000071a1b0223 */ /* 0x000fe20000000013 */
[----:B------:R-:W-:-:S03]  /*2f70*/  @!P0 IMAD.MOV.U32 R7, RZ, RZ, R0 ;  /* 0x000000ffff078224 */ /* 0x000fc600078e0000 */
[----:B------:R-:W-:-:S04]  /*2f80*/  @P0 FFMA R24, R27, R24, R26 ;  /* 0x000000181b180223 */ /* 0x000fc8000000001a */
[----:B------:R-:W-:-:S07]  /*2f90*/  @P0 FMUL.FTZ R7, R24, 2.3283064365386962891e-10 ;  /* 0x2f80000018070820 */ /* 0x000fce0000410000 */
.L_x_15:
[----:B------:R-:W-:-:S04]  /*2fa0*/  IMAD.MOV.U32 R19, RZ, RZ, 0x0 ;  /* 0x00000000ff137424 */ /* 0x000fc800078e00ff */
[----:B------:R-:W-:Y:S05]  /*2fb0*/  RET.REL.NODEC R18 `(rtruncnorm_kernel) ;  /* 0xffffffd012107950 */ /* 0x000fea0003c3ffff */
.L_x_16:
[----:B------:R-:W-:-:S00]  /*2fc0*/  BRA `(.L_x_16) ;  /* 0xfffffffc00fc7947 */ /* 0x000fc0000383ffff */
[----:B------:R-:W-:-:S00]  /*2fd0*/  NOP ;  /* 0x0000000000007918 */ /* 0x000fc00000000000 */
        /* <DEDUP_REMOVED lines=10> */
.L_x_17:


//--------------------- .nv.global.init           --------------------------
	.section	.nv.global.init,"aw",@progbits
	.align	4
.nv.global.init:
	.type		mrg32k3aM1SubSeq,@object
	.size		mrg32k3aM1SubSeq,(mrg32k3aM2SubSeq - mrg32k3aM1SubSeq)
mrg32k3aM1SubSeq:
        /*0000*/ 	.byte	0x0b, 0xcc, 0xee, 0x04, 0x73, 0x29, 0x8b, 0x6f, 0xf6, 0x53, 0x03, 0xf6, 0x23, 0xf6, 0xea, 0xda
        /* <DEDUP_REMOVED lines=125> */
	.type		mrg32k3aM2SubSeq,@object
	.size		mrg32k3aM2SubSeq,(mrg32k3aM1 - mrg32k3aM2SubSeq)
mrg32k3aM2SubSeq:
        /* <DEDUP_REMOVED lines=126> */
	.type		mrg32k3aM1,@object
	.size		mrg32k3aM1,(mrg32k3aM1Seq - mrg32k3aM1)
mrg32k3aM1:
        /* <DEDUP_REMOVED lines=144> */
	.type		mrg32k3aM1Seq,@object
	.size		mrg32k3aM1Seq,(mrg32k3aM2 - mrg32k3aM1Seq)
mrg32k3aM1Seq:
        /* <DEDUP_REMOVED lines=144> */
	.type		mrg32k3aM2,@object
	.size		mrg32k3aM2,(mrg32k3aM2Seq - mrg32k3aM2)
mrg32k3aM2:
        /* <DEDUP_REMOVED lines=144> */
	.type		mrg32k3aM2Seq,@object
	.size		mrg32k3aM2Seq,(precalc_xorwow_matrix - mrg32k3aM2Seq)
mrg32k3aM2Seq:
        /* <DEDUP_REMOVED lines=144> */
	.type		precalc_xorwow_matrix,@object
	.size		precalc_xorwow_matrix,(precalc_xorwow_offset_matrix - precalc_xorwow_matrix)
precalc_xorwow_matrix:
        /* <DEDUP_REMOVED lines=6400> */
	.type		precalc_xorwow_offset_matrix,@object
	.size		precalc_xorwow_offset_matrix,(.L_1 - precalc_xorwow_offset_matrix)
precalc_xorwow_offset_matrix:
        /* <DEDUP_REMOVED lines=6400> */
.L_1:


//--------------------- .nv.shared.reserved.0     --------------------------
	.section	.nv.shared.reserved.0,"aw",@nobits
	.weak		__nv_reservedSMEM_offset_0_alias
	.size		__nv_reservedSMEM_offset_0_alias, 0, 64
	.other		__nv_reservedSMEM_offset_0_alias,@"STO_CUDA_RESERVED_SHARED STV_DEFAULT"
__nv_reservedSMEM_offset_0_alias:
	.zero		0
	.zero		64


//--------------------- .nv.constant0.rtruncnorm_kernel --------------------------
	.section	.nv.constant0.rtruncnorm_kernel,"a",@progbits
	.sectionflags	@""
	.align	4
.nv.constant0.rtruncnorm_kernel:
	.zero		960


//--------------------- SYMBOLS --------------------------

	.type		.nv.reservedSmem.offset0,@object
	.size		.nv.reservedSmem.offset0,0x4
